	.target	sm_90a

	.elftype	@"ET_EXEC"


//--------------------- .note.nv.tkinfo           --------------------------
	.section	.note.nv.tkinfo,"",@"SHT_NOTE"
	.sectionflags	@"SHF_NOTE_NV_TKINFO"
	.tkinfo
        /*0018*/ 	.word	0x00000002
        /*0030*/ 	.string	""
        /*0030*/ 	.string	"ptxas"
        /*0030*/ 	.string	"Cuda compilation tools, release 13.0, V13.0.88"
        /*0030*/ 	.string	"Build cuda_13.0.r13.0/compiler.36424714_0"
        /*0030*/ 	.string	"-arch sm_90a -m 64 "



//--------------------- .note.nv.cuinfo           --------------------------
	.section	.note.nv.cuinfo,"",@"SHT_NOTE"
	.sectionflags	@"SHF_NOTE_NV_CUINFO"
        /*0018*/ 	.short	0x0002
        /*001a*/ 	.short	0x005a
        /*001c*/ 	.short	0x0082
	.zero		2


//--------------------- .nv.info                  --------------------------
	.section	.nv.info,"",@"SHT_CUDA_INFO"
	.align	4


	//----- nvinfo : EIATTR_REGCOUNT
	.align		4
        /*0000*/ 	.byte	0x04, 0x2f
        /*0002*/ 	.short	(.L_15 - .L_14)
	.align		4
.L_14:
        /*0004*/ 	.word	index@(_ZN7cutlass13device_kernelINS_4gemm6kernel13GemmUniversalIN4cute5tupleIJiiiiEEENS1_10collective13CollectiveMmaINS1_34MainloopSm90TmaGmmaWarpSpecializedILi3ENS5_IJNS4_1CILi2EEENSA_ILi1EEESC_EEENS1_35KernelTmaWarpSpecializedCooperativeEEENS5_IJNSA_ILi256EEESG_NSA_ILi32EEEEEENS_10tfloat32_tENS5_IJlSC_lEEESJ_SK_NS4_8TiledMMAINS4_8MMA_AtomIJNS4_4SM904GMMA30MMA_64x256x8_F32TF32TF32_SS_TNILNSO_7ScaleInE1ELSQ_1EEEEEENS4_6LayoutISD_NS5_IJSC_NSA_ILi0EEESU_EEEEENS5_IJNS4_10UnderscoreESX_SX_EEEEENS4_13SM90_TMA_LOADENS4_14ComposedLayoutINS4_7SwizzleILi3ELi4ELi3EEENS4_18smem_ptr_flag_bitsILi32EEENST_INS5_IJNSA_ILi8EEESH_EEENS5_IJSH_SC_EEEEEEEvNS4_8identityENS4_23SM90_TMA_LOAD_MULTICASTES1A_vS1B_EENS_8epilogue10collective6detail29Sm90TmaWarpSpecializedAdapterINS1F_15DefaultEpilogueISJ_SK_SK_NS1E_6thread17LinearCombinationISJ_Li1EffLNS1J_9ScaleType4KindE0ELNS_15FloatRoundStyleE2ESJ_EENS1_15EpilogueDefaultEEEEEvvEEEEvNT_6ParamsE)
        /*0008*/ 	.word	0x000000a8


	//----- nvinfo : EIATTR_FRAME_SIZE
	.align		4
.L_15:
        /*000c*/ 	.byte	0x04, 0x11
        /*000e*/ 	.short	(.L_17 - .L_16)
	.align		4
.L_16:
        /*0010*/ 	.word	index@(_ZN7cutlass13device_kernelINS_4gemm6kernel13GemmUniversalIN4cute5tupleIJiiiiEEENS1_10collective13CollectiveMmaINS1_34MainloopSm90TmaGmmaWarpSpecializedILi3ENS5_IJNS4_1CILi2EEENSA_ILi1EEESC_EEENS1_35KernelTmaWarpSpecializedCooperativeEEENS5_IJNSA_ILi256EEESG_NSA_ILi32EEEEEENS_10tfloat32_tENS5_IJlSC_lEEESJ_SK_NS4_8TiledMMAINS4_8MMA_AtomIJNS4_4SM904GMMA30MMA_64x256x8_F32TF32TF32_SS_TNILNSO_7ScaleInE1ELSQ_1EEEEEENS4_6LayoutISD_NS5_IJSC_NSA_ILi0EEESU_EEEEENS5_IJNS4_10UnderscoreESX_SX_EEEEENS4_13SM90_TMA_LOADENS4_14ComposedLayoutINS4_7SwizzleILi3ELi4ELi3EEENS4_18smem_ptr_flag_bitsILi32EEENST_INS5_IJNSA_ILi8EEESH_EEENS5_IJSH_SC_EEEEEEEvNS4_8identityENS4_23SM90_TMA_LOAD_MULTICASTES1A_vS1B_EENS_8epilogue10collective6detail29Sm90TmaWarpSpecializedAdapterINS1F_15DefaultEpilogueISJ_SK_SK_NS1E_6thread17LinearCombinationISJ_Li1EffLNS1J_9ScaleType4KindE0ELNS_15FloatRoundStyleE2ESJ_EENS1_15EpilogueDefaultEEEEEvvEEEEvNT_6ParamsE)
        /*0014*/ 	.word	0x00000788


	//----- nvinfo : EIATTR_MIN_STACK_SIZE
	.align		4
.L_17:
        /*0018*/ 	.byte	0x04, 0x12
        /*001a*/ 	.short	(.L_19 - .L_18)
	.align		4
.L_18:
        /*001c*/ 	.word	index@(_ZN7cutlass13device_kernelINS_4gemm6kernel13GemmUniversalIN4cute5tupleIJiiiiEEENS1_10collective13CollectiveMmaINS1_34MainloopSm90TmaGmmaWarpSpecializedILi3ENS5_IJNS4_1CILi2EEENSA_ILi1EEESC_EEENS1_35KernelTmaWarpSpecializedCooperativeEEENS5_IJNSA_ILi256EEESG_NSA_ILi32EEEEEENS_10tfloat32_tENS5_IJlSC_lEEESJ_SK_NS4_8TiledMMAINS4_8MMA_AtomIJNS4_4SM904GMMA30MMA_64x256x8_F32TF32TF32_SS_TNILNSO_7ScaleInE1ELSQ_1EEEEEENS4_6LayoutISD_NS5_IJSC_NSA_ILi0EEESU_EEEEENS5_IJNS4_10UnderscoreESX_SX_EEEEENS4_13SM90_TMA_LOADENS4_14ComposedLayoutINS4_7SwizzleILi3ELi4ELi3EEENS4_18smem_ptr_flag_bitsILi32EEENST_INS5_IJNSA_ILi8EEESH_EEENS5_IJSH_SC_EEEEEEEvNS4_8identityENS4_23SM90_TMA_LOAD_MULTICASTES1A_vS1B_EENS_8epilogue10collective6detail29Sm90TmaWarpSpecializedAdapterINS1F_15DefaultEpilogueISJ_SK_SK_NS1E_6thread17LinearCombinationISJ_Li1EffLNS1J_9ScaleType4KindE0ELNS_15FloatRoundStyleE2ESJ_EENS1_15EpilogueDefaultEEEEEvvEEEEvNT_6ParamsE)
        /*0020*/ 	.word	0x00000788
.L_19:


//--------------------- .nv.compat                --------------------------
	.section	.nv.compat,"",@"SHT_CUDA_COMPAT_INFO"
	.align	4
        /*0000*/ 	.byte	0x02, 0x09, 0x01, 0x00, 0x02, 0x02, 0x04, 0x00, 0x02, 0x05, 0x05, 0x00, 0x03, 0x07, 0x01, 0x01
        /*0010*/ 	.byte	0x02, 0x03, 0x01, 0x00, 0x02, 0x06, 0x01, 0x00, 0x04, 0x0b, 0x08, 0x00, 0x00, 0x00, 0x00, 0x00
        /*0020*/ 	.byte	0x00, 0x00, 0x00, 0x00


//--------------------- .nv.info._ZN7cutlass13device_kernelINS_4gemm6kernel13GemmUniversalIN4cute5tupleIJiiiiEEENS1_10collective13CollectiveMmaINS1_34MainloopSm90TmaGmmaWarpSpecializedILi3ENS5_IJNS4_1CILi2EEENSA_ILi1EEESC_EEENS1_35KernelTmaWarpSpecializedCooperativeEEENS5_IJNSA_ILi256EEESG_NSA_ILi32EEEEEENS_10tfloat32_tENS5_IJlSC_lEEESJ_SK_NS4_8TiledMMAINS4_8MMA_AtomIJNS4_4SM904GMMA30MMA_64x256x8_F32TF32TF32_SS_TNILNSO_7ScaleInE1ELSQ_1EEEEEENS4_6LayoutISD_NS5_IJSC_NSA_ILi0EEESU_EEEEENS5_IJNS4_10UnderscoreESX_SX_EEEEENS4_13SM90_TMA_LOADENS4_14ComposedLayoutINS4_7SwizzleILi3ELi4ELi3EEENS4_18smem_ptr_flag_bitsILi32EEENST_INS5_IJNSA_ILi8EEESH_EEENS5_IJSH_SC_EEEEEEEvNS4_8identityENS4_23SM90_TMA_LOAD_MULTICASTES1A_vS1B_EENS_8epilogue10collective6detail29Sm90TmaWarpSpecializedAdapterINS1F_15DefaultEpilogueISJ_SK_SK_NS1E_6thread17LinearCombinationISJ_Li1EffLNS1J_9ScaleType4KindE0ELNS_15FloatRoundStyleE2ESJ_EENS1_15EpilogueDefaultEEEEEvvEEEEvNT_6ParamsE --------------------------
	.section	.nv.info._ZN7cutlass13device_kernelINS_4gemm6kernel13GemmUniversalIN4cute5tupleIJiiiiEEENS1_10collective13CollectiveMmaINS1_34MainloopSm90TmaGmmaWarpSpecializedILi3ENS5_IJNS4_1CILi2EEENSA_ILi1EEESC_EEENS1_35KernelTmaWarpSpecializedCooperativeEEENS5_IJNSA_ILi256EEESG_NSA_ILi32EEEEEENS_10tfloat32_tENS5_IJlSC_lEEESJ_SK_NS4_8TiledMMAINS4_8MMA_AtomIJNS4_4SM904GMMA30MMA_64x256x8_F32TF32TF32_SS_TNILNSO_7ScaleInE1ELSQ_1EEEEEENS4_6LayoutISD_NS5_IJSC_NSA_ILi0EEESU_EEEEENS5_IJNS4_10UnderscoreESX_SX_EEEEENS4_13SM90_TMA_LOADENS4_14ComposedLayoutINS4_7SwizzleILi3ELi4ELi3EEENS4_18smem_ptr_flag_bitsILi32EEENST_INS5_IJNSA_ILi8EEESH_EEENS5_IJSH_SC_EEEEEEEvNS4_8identityENS4_23SM90_TMA_LOAD_MULTICASTES1A_vS1B_EENS_8epilogue10collective6detail29Sm90TmaWarpSpecializedAdapterINS1F_15DefaultEpilogueISJ_SK_SK_NS1E_6thread17LinearCombinationISJ_Li1EffLNS1J_9ScaleType4KindE0ELNS_15FloatRoundStyleE2ESJ_EENS1_15EpilogueDefaultEEEEEvvEEEEvNT_6ParamsE,"",@"SHT_CUDA_INFO"
	.sectionflags	@""
	.align	4


	//----- nvinfo : EIATTR_CUDA_API_VERSION
	.align		4
        /*0000*/ 	.byte	0x04, 0x37
        /*0002*/ 	.short	(.L_21 - .L_20)
.L_20:
        /*0004*/ 	.word	0x00000082


	//----- nvinfo : EIATTR_KPARAM_INFO
	.align		4
.L_21:
        /*0008*/ 	.byte	0x04, 0x17
        /*000a*/ 	.short	(.L_23 - .L_22)
.L_22:
        /*000c*/ 	.word	0x00000000
        /*0010*/ 	.short	0x0000
        /*0012*/ 	.short	0x0070
        /*0014*/ 	.byte	0x00, 0xf0, 0x01, 0x10


	//----- nvinfo : EIATTR_SPARSE_MMA_MASK
	.align		4
.L_23:
        /*0018*/ 	.byte	0x03, 0x50
        /*001a*/ 	.short	0x0000


	//----- nvinfo : EIATTR_MAXREG_COUNT
	.align		4
        /*001c*/ 	.byte	0x03, 0x1b
        /*001e*/ 	.short	0x00a8


	//----- nvinfo : EIATTR_NUM_BARRIERS
	.align		4
        /*0020*/ 	.byte	0x02, 0x4c
        /*0022*/ 	.byte	0x01
	.zero		1


	//----- nvinfo : EIATTR_EXTERNS
	.align		4
        /*0024*/ 	.byte	0x04, 0x0f
        /*0026*/ 	.short	(.L_25 - .L_24)


	//   ....[0]....
	.align		4
.L_24:
        /*0028*/ 	.word	index@(__assertfail)


	//----- nvinfo : EIATTR_ANNOTATIONS
	.align		4
.L_25:
        /*002c*/ 	.byte	0x04, 0x55
        /*002e*/ 	.short	(.L_27 - .L_26)


	//   ....[0]....
.L_26:
        /*0030*/ 	.word	0x00000001
        /*0034*/ 	.byte	0xe0, 0x09, 0x00, 0x00, 0x01, 0x00, 0x00, 0x00, 0xf0, 0x09, 0x00, 0x00, 0x01, 0x00, 0x00, 0x00
        /* <DEDUP_REMOVED lines=716> */
        /*2d04*/ 	.byte	0xf0, 0xa7, 0x01, 0x00, 0x01, 0x00, 0x00, 0x00, 0x10, 0xa8, 0x01, 0x00


	//----- nvinfo : EIATTR_MERCURY_ISA_VERSION
	.align		4
.L_27:
        /*2d10*/ 	.byte	0x03, 0x5f
        /*2d12*/ 	.short	0x0101


	//----- nvinfo : EIATTR_INT_WARP_WIDE_INSTR_OFFSETS
	.align		4
        /*2d14*/ 	.byte	0x04, 0x31
        /*2d16*/ 	.short	(.L_29 - .L_28)


	//   ....[0]....
.L_28:
        /*2d18*/ 	.word	0x00000560


	//   ....[1]....
        /*2d1c*/ 	.word	0x00000570


	//   ....[2]....
        /*2d20*/ 	.word	0x000006e0


	//----- nvinfo : EIATTR_COOP_GROUP_MASK_REGIDS
	.align		4
.L_29:
        /*2d24*/ 	.byte	0x04, 0x29
        /*2d26*/ 	.short	(.L_31 - .L_30)


	//   ....[0]....
.L_30:
        /*2d28*/ 	.word	0xffffffff


	//   ....[1]....
        /*2d2c*/ 	.word	0xffffffff


	//   ....[2]....
        /*2d30*/ 	.word	0xffffffff


	//   ....[3]....
        /*2d34*/ 	.word	0xffffffff


	//   ....[4]....
        /*2d38*/ 	.word	0xffffffff


	//   ....[5]....
        /*2d3c*/ 	.word	0xffffffff


	//----- nvinfo : EIATTR_COOP_GROUP_INSTR_OFFSETS
	.align		4
.L_31:
        /*2d40*/ 	.byte	0x04, 0x28
        /*2d42*/ 	.short	(.L_33 - .L_32)


	//   ....[0]....
.L_32:
        /*2d44*/ 	.word	0x00000070


	//   ....[1]....
        /*2d48*/ 	.word	0x00000080


	//   ....[2]....
        /*2d4c*/ 	.word	0x000001a0


	//   ....[3]....
        /*2d50*/ 	.word	0x000003b0


	//   ....[4]....
        /*2d54*/ 	.word	0x00000820


	//   ....[5]....
        /*2d58*/ 	.word	0x000013f0


	//----- nvinfo : EIATTR_REG_RECONFIG
	.align		4
.L_33:
        /*2d5c*/ 	.byte	0x01, 0x54
	.zero		2


	//----- nvinfo : EIATTR_SYSCALL_OFFSETS
	.align		4
        /*2d60*/ 	.byte	0x04, 0x46
        /*2d62*/ 	.short	(.L_35 - .L_34)


	//   ....[0]....
.L_34:
        /*2d64*/ 	.word	0x000015a0


	//----- nvinfo : EIATTR_MBARRIER_INSTR_OFFSETS
	.align		4
.L_35:
        /*2d68*/ 	.byte	0x04, 0x39
        /*2d6a*/ 	.short	(.L_37 - .L_36)


	//   ....[0]....
.L_36:
        /*2d6c*/ 	.word	0x00000320
        /*2d70*/ 	.word	0x000000ff
        /*2d74*/ 	.word	0x00000000
        /*2d78*/ 	.short	0x0100
        /*2d7a*/ 	.byte	0x08
	.zero		1


	//   ....[1]....
        /*2d7c*/ 	.word	0x00000330
        /*2d80*/ 	.word	0x000000ff
        /*2d84*/ 	.word	0x00000018
        /*2d88*/ 	.short	0x0100
        /*2d8a*/ 	.byte	0x08
	.zero		1


	//   ....[2]....
        /*2d8c*/ 	.word	0x00000340
        /*2d90*/ 	.word	0x000000ff
        /*2d94*/ 	.word	0x00000008
        /*2d98*/ 	.short	0x0100
        /*2d9a*/ 	.byte	0x08
	.zero		1


	//   ....[3]....
        /*2d9c*/ 	.word	0x00000350
        /*2da0*/ 	.word	0x000000ff
        /*2da4*/ 	.word	0x00000020
        /*2da8*/ 	.short	0x0100
        /*2daa*/ 	.byte	0x08
	.zero		1


	//   ....[4]....
        /*2dac*/ 	.word	0x00000360
        /*2db0*/ 	.word	0x000000ff
        /*2db4*/ 	.word	0x00000010
        /*2db8*/ 	.short	0x0100
        /*2dba*/ 	.byte	0x08
	.zero		1


	//   ....[5]....
        /*2dbc*/ 	.word	0x00000370
        /*2dc0*/ 	.word	0x000000ff
        /*2dc4*/ 	.word	0x00000028
        /*2dc8*/ 	.short	0x0100
        /*2dca*/ 	.byte	0x08
	.zero		1


	//   ....[6]....
        /*2dcc*/ 	.word	0x00000750
        /*2dd0*/ 	.word	0x000000ff
        /*2dd4*/ 	.word	0x00000040
        /*2dd8*/ 	.short	0x0100
        /*2dda*/ 	.byte	0x06
	.zero		1


	//   ....[7]....
        /*2ddc*/ 	.word	0x00000780
        /*2de0*/ 	.word	0x000000ff
        /*2de4*/ 	.word	0x00000048
        /*2de8*/ 	.short	0x0100
        /*2dea*/ 	.byte	0x06
	.zero		1


	//   ....[8]....
        /*2dec*/ 	.word	0x00001680
        /*2df0*/ 	.word	0x00000004
        /*2df4*/ 	.word	0x00000000
        /*2df8*/ 	.short	0x010a
        /*2dfa*/ 	.byte	0x3f
	.zero		1


	//   ....[9]....
        /*2dfc*/ 	.word	0x000016c0
        /*2e00*/ 	.word	0x00000004
        /*2e04*/ 	.word	0x00000000
        /*2e08*/ 	.short	0x010a
        /*2e0a*/ 	.byte	0x3f
	.zero		1


	//   ....[10]....
        /*2e0c*/ 	.word	0x00004d10
        /*2e10*/ 	.word	0x00000004
        /*2e14*/ 	.word	0x00000000
        /*2e18*/ 	.short	0x010a
        /*2e1a*/ 	.byte	0x3f
	.zero		1


	//   ....[11]....
        /*2e1c*/ 	.word	0x00004d50
        /*2e20*/ 	.word	0x00000004
        /*2e24*/ 	.word	0x00000000
        /*2e28*/ 	.short	0x010a
        /*2e2a*/ 	.byte	0x3f
	.zero		1


	//   ....[12]....
        /*2e2c*/ 	.word	0x00008e40
        /*2e30*/ 	.word	0x00000004
        /*2e34*/ 	.word	0x00000000
        /*2e38*/ 	.short	0x0101
        /*2e3a*/ 	.byte	0x3f
	.zero		1


	//   ....[13]....
        /*2e3c*/ 	.word	0x00009060
        /*2e40*/ 	.word	0x00000000
        /*2e44*/ 	.word	0x00000000
        /*2e48*/ 	.short	0x0101
        /*2e4a*/ 	.byte	0x3f
	.zero		1


	//   ....[14]....
        /*2e4c*/ 	.word	0x0001a380
        /*2e50*/ 	.word	0x00000005
        /*2e54*/ 	.word	0x00000018
        /*2e58*/ 	.short	0x010a
        /*2e5a*/ 	.byte	0x3f
	.zero		1


	//   ....[15]....
        /*2e5c*/ 	.word	0x0001a710
        /*2e60*/ 	.word	0x00000002
        /*2e64*/ 	.word	0x00000048
        /*2e68*/ 	.short	0x0101
        /*2e6a*/ 	.byte	0x3f
	.zero		1


	//   ....[16]....
        /*2e6c*/ 	.word	0x0001af10
        /*2e70*/ 	.word	0x00000005
        /*2e74*/ 	.word	0x00000000
        /*2e78*/ 	.short	0x010a
        /*2e7a*/ 	.byte	0x3f
	.zero		1


	//   ....[17]....
        /*2e7c*/ 	.word	0x0001afa0
        /*2e80*/ 	.word	0x00000007
        /*2e84*/ 	.word	0x00000000
        /*2e88*/ 	.short	0x010a
        /*2e8a*/ 	.byte	0x3f
	.zero		1


	//   ....[18]....
        /*2e8c*/ 	.word	0x0001b030
        /*2e90*/ 	.word	0x00000003
        /*2e94*/ 	.word	0x00000000
        /*2e98*/ 	.short	0x010a
        /*2e9a*/ 	.byte	0x3f
	.zero		1


	//   ....[19]....
        /*2e9c*/ 	.word	0x0001b090
        /*2ea0*/ 	.word	0x00000004
        /*2ea4*/ 	.word	0x00000000
        /*2ea8*/ 	.short	0x010a
        /*2eaa*/ 	.byte	0x3f
	.zero		1


	//   ....[20]....
        /*2eac*/ 	.word	0x0001b0e0
        /*2eb0*/ 	.word	0x00000004
        /*2eb4*/ 	.word	0x00000000
        /*2eb8*/ 	.short	0x010a
        /*2eba*/ 	.byte	0x3f
	.zero		1


	//   ....[21]....
        /*2ebc*/ 	.word	0x0001b1b0
        /*2ec0*/ 	.word	0x00000005
        /*2ec4*/ 	.word	0x00000018
        /*2ec8*/ 	.short	0x010a
        /*2eca*/ 	.byte	0x3f
	.zero		1


	//   ....[22]....
        /*2ecc*/ 	.word	0x0001b280
        /*2ed0*/ 	.word	0x00000005
        /*2ed4*/ 	.word	0x00000000
        /*2ed8*/ 	.short	0x010a
        /*2eda*/ 	.byte	0x3f
	.zero		1


	//   ....[23]....
        /*2edc*/ 	.word	0x0001b2d0
        /*2ee0*/ 	.word	0x00000007
        /*2ee4*/ 	.word	0x00000000
        /*2ee8*/ 	.short	0x010a
        /*2eea*/ 	.byte	0x3f
	.zero		1


	//----- nvinfo : EIATTR_NUM_MBARRIERS
	.align		4
.L_37:
        /*2eec*/ 	.byte	0x03, 0x38
        /*2eee*/ 	.short	0x0008


	//----- nvinfo : EIATTR_EXIT_INSTR_OFFSETS
	.align		4
        /*2ef0*/ 	.byte	0x04, 0x1c
        /*2ef2*/ 	.short	(.L_39 - .L_38)


	//   ....[0]....
.L_38:
        /*2ef4*/ 	.word	0x00000a80


	//   ....[1]....
        /*2ef8*/ 	.word	0x00001310


	//   ....[2]....
        /*2efc*/ 	.word	0x000199d0


	//   ....[3]....
        /*2f00*/ 	.word	0x00019ff0


	//   ....[4]....
        /*2f04*/ 	.word	0x0001b080


	//----- nvinfo : EIATTR_MAX_THREADS
	.align		4
.L_39:
        /*2f08*/ 	.byte	0x04, 0x05
        /*2f0a*/ 	.short	(.L_41 - .L_40)
.L_40:
        /*2f0c*/ 	.word	0x00000180
        /*2f10*/ 	.word	0x00000001
        /*2f14*/ 	.word	0x00000001


	//----- nvinfo : EIATTR_CRS_STACK_SIZE
	.align		4
.L_41:
        /*2f18*/ 	.byte	0x04, 0x1e
        /*2f1a*/ 	.short	(.L_43 - .L_42)
.L_42:
        /*2f1c*/ 	.word	0x00000000


	//----- nvinfo : EIATTR_CBANK_PARAM_SIZE
	.align		4
.L_43:
        /*2f20*/ 	.byte	0x03, 0x19
        /*2f22*/ 	.short	0x0470


	//----- nvinfo : EIATTR_PARAM_CBANK
	.align		4
        /*2f24*/ 	.byte	0x04, 0x0a
        /*2f26*/ 	.short	(.L_45 - .L_44)
	.align		4
.L_44:
        /*2f28*/ 	.word	index@(.nv.constant0._ZN7cutlass13device_kernelINS_4gemm6kernel13GemmUniversalIN4cute5tupleIJiiiiEEENS1_10collective13CollectiveMmaINS1_34MainloopSm90TmaGmmaWarpSpecializedILi3ENS5_IJNS4_1CILi2EEENSA_ILi1EEESC_EEENS1_35KernelTmaWarpSpecializedCooperativeEEENS5_IJNSA_ILi256EEESG_NSA_ILi32EEEEEENS_10tfloat32_tENS5_IJlSC_lEEESJ_SK_NS4_8TiledMMAINS4_8MMA_AtomIJNS4_4SM904GMMA30MMA_64x256x8_F32TF32TF32_SS_TNILNSO_7ScaleInE1ELSQ_1EEEEEENS4_6LayoutISD_NS5_IJSC_NSA_ILi0EEESU_EEEEENS5_IJNS4_10UnderscoreESX_SX_EEEEENS4_13SM90_TMA_LOADENS4_14ComposedLayoutINS4_7SwizzleILi3ELi4ELi3EEENS4_18smem_ptr_flag_bitsILi32EEENST_INS5_IJNSA_ILi8EEESH_EEENS5_IJSH_SC_EEEEEEEvNS4_8identityENS4_23SM90_TMA_LOAD_MULTICASTES1A_vS1B_EENS_8epilogue10collective6detail29Sm90TmaWarpSpecializedAdapterINS1F_15DefaultEpilogueISJ_SK_SK_NS1E_6thread17LinearCombinationISJ_Li1EffLNS1J_9ScaleType4KindE0ELNS_15FloatRoundStyleE2ESJ_EENS1_15EpilogueDefaultEEEEEvvEEEEvNT_6ParamsE)
        /*2f2c*/ 	.short	0x0210
        /*2f2e*/ 	.short	0x0470


	//----- nvinfo : EIATTR_SW_WAR
	.align		4
.L_45:
        /*2f30*/ 	.byte	0x04, 0x36
        /*2f32*/ 	.short	(.L_47 - .L_46)
.L_46:
        /*2f34*/ 	.word	0x00000008
.L_47:


//--------------------- .nv.callgraph             --------------------------
	.section	.nv.callgraph,"",@"SHT_CUDA_CALLGRAPH"
	.align	4
	.sectionentsize	8
	.align		4
        /*0000*/ 	.word	0x00000000
	.align		4
        /*0004*/ 	.word	0xffffffff
	.align		4
        /*0008*/ 	.word	index@(_ZN7cutlass13device_kernelINS_4gemm6kernel13GemmUniversalIN4cute5tupleIJiiiiEEENS1_10collective13CollectiveMmaINS1_34MainloopSm90TmaGmmaWarpSpecializedILi3ENS5_IJNS4_1CILi2EEENSA_ILi1EEESC_EEENS1_35KernelTmaWarpSpecializedCooperativeEEENS5_IJNSA_ILi256EEESG_NSA_ILi32EEEEEENS_10tfloat32_tENS5_IJlSC_lEEESJ_SK_NS4_8TiledMMAINS4_8MMA_AtomIJNS4_4SM904GMMA30MMA_64x256x8_F32TF32TF32_SS_TNILNSO_7ScaleInE1ELSQ_1EEEEEENS4_6LayoutISD_NS5_IJSC_NSA_ILi0EEESU_EEEEENS5_IJNS4_10UnderscoreESX_SX_EEEEENS4_13SM90_TMA_LOADENS4_14ComposedLayoutINS4_7SwizzleILi3ELi4ELi3EEENS4_18smem_ptr_flag_bitsILi32EEENST_INS5_IJNSA_ILi8EEESH_EEENS5_IJSH_SC_EEEEEEEvNS4_8identityENS4_23SM90_TMA_LOAD_MULTICASTES1A_vS1B_EENS_8epilogue10collective6detail29Sm90TmaWarpSpecializedAdapterINS1F_15DefaultEpilogueISJ_SK_SK_NS1E_6thread17LinearCombinationISJ_Li1EffLNS1J_9ScaleType4KindE0ELNS_15FloatRoundStyleE2ESJ_EENS1_15EpilogueDefaultEEEEEvvEEEEvNT_6ParamsE)
	.align		4
        /*000c*/ 	.word	index@(__assertfail)
	.align		4
        /*0010*/ 	.word	0x00000000
	.align		4
        /*0014*/ 	.word	0xfffffffe
	.align		4
        /*0018*/ 	.word	0x00000000
	.align		4
        /*001c*/ 	.word	0xfffffffd
	.align		4
        /*0020*/ 	.word	0x00000000
	.align		4
        /*0024*/ 	.word	0xfffffffc


//--------------------- .nv.constant4             --------------------------
	.section	.nv.constant4,"a",@progbits
	.align	8
	.align		8
.nv.constant4:
        /*0000*/ 	.dword	__assertfail
	.align		8
        /*0008*/ 	.dword	__unnamed_1
	.align		8
        /*0010*/ 	.dword	_ZN40_INTERNAL_e14a3aac_4_k_cu_5bfe178e_236864cuda3std3__45__cpo5beginE
	.align		8
        /*0018*/ 	.dword	_ZN40_INTERNAL_e14a3aac_4_k_cu_5bfe178e_236864cuda3std3__45__cpo3endE
	.align		8
        /*0020*/ 	.dword	_ZN40_INTERNAL_e14a3aac_4_k_cu_5bfe178e_236864cuda3std3__45__cpo6cbeginE
	.align		8
        /*0028*/ 	.dword	_ZN40_INTERNAL_e14a3aac_4_k_cu_5bfe178e_236864cuda3std3__45__cpo4cendE
	.align		8
        /*0030*/ 	.dword	_ZN40_INTERNAL_e14a3aac_4_k_cu_5bfe178e_236864cuda3std3__442_GLOBAL__N__e14a3aac_4_k_cu_5bfe178e_236866ignoreE
	.align		8
        /*0038*/ 	.dword	_ZN40_INTERNAL_e14a3aac_4_k_cu_5bfe178e_236864cuda3std3__419piecewise_constructE
	.align		8
        /*0040*/ 	.dword	_ZN40_INTERNAL_e14a3aac_4_k_cu_5bfe178e_236864cuda3std3__48in_placeE
	.align		8
        /*0048*/ 	.dword	_ZN40_INTERNAL_e14a3aac_4_k_cu_5bfe178e_236864cuda3std6ranges3__45__cpo4swapE
	.align		8
        /*0050*/ 	.dword	_ZN40_INTERNAL_e14a3aac_4_k_cu_5bfe178e_236864cuda3std6ranges3__45__cpo9iter_moveE
	.align		8
        /*0058*/ 	.dword	_ZN40_INTERNAL_e14a3aac_4_k_cu_5bfe178e_236864cute7productE
	.align		8
        /*0060*/ 	.dword	_ZN40_INTERNAL_e14a3aac_4_k_cu_5bfe178e_236864cute1_E
	.align		8
        /*0068*/ 	.dword	$str$22
	.align		8
        /*0070*/ 	.dword	$str$23


//--------------------- .text._ZN7cutlass13device_kernelINS_4gemm6kernel13GemmUniversalIN4cute5tupleIJiiiiEEENS1_10collective13CollectiveMmaINS1_34MainloopSm90TmaGmmaWarpSpecializedILi3ENS5_IJNS4_1CILi2EEENSA_ILi1EEESC_EEENS1_35KernelTmaWarpSpecializedCooperativeEEENS5_IJNSA_ILi256EEESG_NSA_ILi32EEEEEENS_10tfloat32_tENS5_IJlSC_lEEESJ_SK_NS4_8TiledMMAINS4_8MMA_AtomIJNS4_4SM904GMMA30MMA_64x256x8_F32TF32TF32_SS_TNILNSO_7ScaleInE1ELSQ_1EEEEEENS4_6LayoutISD_NS5_IJSC_NSA_ILi0EEESU_EEEEENS5_IJNS4_10UnderscoreESX_SX_EEEEENS4_13SM90_TMA_LOADENS4_14ComposedLayoutINS4_7SwizzleILi3ELi4ELi3EEENS4_18smem_ptr_flag_bitsILi32EEENST_INS5_IJNSA_ILi8EEESH_EEENS5_IJSH_SC_EEEEEEEvNS4_8identityENS4_23SM90_TMA_LOAD_MULTICASTES1A_vS1B_EENS_8epilogue10collective6detail29Sm90TmaWarpSpecializedAdapterINS1F_15DefaultEpilogueISJ_SK_SK_NS1E_6thread17LinearCombinationISJ_Li1EffLNS1J_9ScaleType4KindE0ELNS_15FloatRoundStyleE2ESJ_EENS1_15EpilogueDefaultEEEEEvvEEEEvNT_6ParamsE --------------------------
	.section	.text._ZN7cutlass13device_kernelINS_4gemm6kernel13GemmUniversalIN4cute5tupleIJiiiiEEENS1_10collective13CollectiveMmaINS1_34MainloopSm90TmaGmmaWarpSpecializedILi3ENS5_IJNS4_1CILi2EEENSA_ILi1EEESC_EEENS1_35KernelTmaWarpSpecializedCooperativeEEENS5_IJNSA_ILi256EEESG_NSA_ILi32EEEEEENS_10tfloat32_tENS5_IJlSC_lEEESJ_SK_NS4_8TiledMMAINS4_8MMA_AtomIJNS4_4SM904GMMA30MMA_64x256x8_F32TF32TF32_SS_TNILNSO_7ScaleInE1ELSQ_1EEEEEENS4_6LayoutISD_NS5_IJSC_NSA_ILi0EEESU_EEEEENS5_IJNS4_10UnderscoreESX_SX_EEEEENS4_13SM90_TMA_LOADENS4_14ComposedLayoutINS4_7SwizzleILi3ELi4ELi3EEENS4_18smem_ptr_flag_bitsILi32EEENST_INS5_IJNSA_ILi8EEESH_EEENS5_IJSH_SC_EEEEEEEvNS4_8identityENS4_23SM90_TMA_LOAD_MULTICASTES1A_vS1B_EENS_8epilogue10collective6detail29Sm90TmaWarpSpecializedAdapterINS1F_15DefaultEpilogueISJ_SK_SK_NS1E_6thread17LinearCombinationISJ_Li1EffLNS1J_9ScaleType4KindE0ELNS_15FloatRoundStyleE2ESJ_EENS1_15EpilogueDefaultEEEEEvvEEEEvNT_6ParamsE,"ax",@progbits
	.align	128
.text._ZN7cutlass13device_kernelINS_4gemm6kernel13GemmUniversalIN4cute5tupleIJiiiiEEENS1_10collective13CollectiveMmaINS1_34MainloopSm90TmaGmmaWarpSpecializedILi3ENS5_IJNS4_1CILi2EEENSA_ILi1EEESC_EEENS1_35KernelTmaWarpSpecializedCooperativeEEENS5_IJNSA_ILi256EEESG_NSA_ILi32EEEEEENS_10tfloat32_tENS5_IJlSC_lEEESJ_SK_NS4_8TiledMMAINS4_8MMA_AtomIJNS4_4SM904GMMA30MMA_64x256x8_F32TF32TF32_SS_TNILNSO_7ScaleInE1ELSQ_1EEEEEENS4_6LayoutISD_NS5_IJSC_NSA_ILi0EEESU_EEEEENS5_IJNS4_10UnderscoreESX_SX_EEEEENS4_13SM90_TMA_LOADENS4_14ComposedLayoutINS4_7SwizzleILi3ELi4ELi3EEENS4_18smem_ptr_flag_bitsILi32EEENST_INS5_IJNSA_ILi8EEESH_EEENS5_IJSH_SC_EEEEEEEvNS4_8identityENS4_23SM90_TMA_LOAD_MULTICASTES1A_vS1B_EENS_8epilogue10collective6detail29Sm90TmaWarpSpecializedAdapterINS1F_15DefaultEpilogueISJ_SK_SK_NS1E_6thread17LinearCombinationISJ_Li1EffLNS1J_9ScaleType4KindE0ELNS_15FloatRoundStyleE2ESJ_EENS1_15EpilogueDefaultEEEEEvvEEEEvNT_6ParamsE:
        .type           _ZN7cutlass13device_kernelINS_4gemm6kernel13GemmUniversalIN4cute5tupleIJiiiiEEENS1_10collective13CollectiveMmaINS1_34MainloopSm90TmaGmmaWarpSpecializedILi3ENS5_IJNS4_1CILi2EEENSA_ILi1EEESC_EEENS1_35KernelTmaWarpSpecializedCooperativeEEENS5_IJNSA_ILi256EEESG_NSA_ILi32EEEEEENS_10tfloat32_tENS5_IJlSC_lEEESJ_SK_NS4_8TiledMMAINS4_8MMA_AtomIJNS4_4SM904GMMA30MMA_64x256x8_F32TF32TF32_SS_TNILNSO_7ScaleInE1ELSQ_1EEEEEENS4_6LayoutISD_NS5_IJSC_NSA_ILi0EEESU_EEEEENS5_IJNS4_10UnderscoreESX_SX_EEEEENS4_13SM90_TMA_LOADENS4_14ComposedLayoutINS4_7SwizzleILi3ELi4ELi3EEENS4_18smem_ptr_flag_bitsILi32EEENST_INS5_IJNSA_ILi8EEESH_EEENS5_IJSH_SC_EEEEEEEvNS4_8identityENS4_23SM90_TMA_LOAD_MULTICASTES1A_vS1B_EENS_8epilogue10collective6detail29Sm90TmaWarpSpecializedAdapterINS1F_15DefaultEpilogueISJ_SK_SK_NS1E_6thread17LinearCombinationISJ_Li1EffLNS1J_9ScaleType4KindE0ELNS_15FloatRoundStyleE2ESJ_EENS1_15EpilogueDefaultEEEEEvvEEEEvNT_6ParamsE,@function
        .size           _ZN7cutlass13device_kernelINS_4gemm6kernel13GemmUniversalIN4cute5tupleIJiiiiEEENS1_10collective13CollectiveMmaINS1_34MainloopSm90TmaGmmaWarpSpecializedILi3ENS5_IJNS4_1CILi2EEENSA_ILi1EEESC_EEENS1_35KernelTmaWarpSpecializedCooperativeEEENS5_IJNSA_ILi256EEESG_NSA_ILi32EEEEEENS_10tfloat32_tENS5_IJlSC_lEEESJ_SK_NS4_8TiledMMAINS4_8MMA_AtomIJNS4_4SM904GMMA30MMA_64x256x8_F32TF32TF32_SS_TNILNSO_7ScaleInE1ELSQ_1EEEEEENS4_6LayoutISD_NS5_IJSC_NSA_ILi0EEESU_EEEEENS5_IJNS4_10UnderscoreESX_SX_EEEEENS4_13SM90_TMA_LOADENS4_14ComposedLayoutINS4_7SwizzleILi3ELi4ELi3EEENS4_18smem_ptr_flag_bitsILi32EEENST_INS5_IJNSA_ILi8EEESH_EEENS5_IJSH_SC_EEEEEEEvNS4_8identityENS4_23SM90_TMA_LOAD_MULTICASTES1A_vS1B_EENS_8epilogue10collective6detail29Sm90TmaWarpSpecializedAdapterINS1F_15DefaultEpilogueISJ_SK_SK_NS1E_6thread17LinearCombinationISJ_Li1EffLNS1J_9ScaleType4KindE0ELNS_15FloatRoundStyleE2ESJ_EENS1_15EpilogueDefaultEEEEEvvEEEEvNT_6ParamsE,(.L_x_579 - _ZN7cutlass13device_kernelINS_4gemm6kernel13GemmUniversalIN4cute5tupleIJiiiiEEENS1_10collective13CollectiveMmaINS1_34MainloopSm90TmaGmmaWarpSpecializedILi3ENS5_IJNS4_1CILi2EEENSA_ILi1EEESC_EEENS1_35KernelTmaWarpSpecializedCooperativeEEENS5_IJNSA_ILi256EEESG_NSA_ILi32EEEEEENS_10tfloat32_tENS5_IJlSC_lEEESJ_SK_NS4_8TiledMMAINS4_8MMA_AtomIJNS4_4SM904GMMA30MMA_64x256x8_F32TF32TF32_SS_TNILNSO_7ScaleInE1ELSQ_1EEEEEENS4_6LayoutISD_NS5_IJSC_NSA_ILi0EEESU_EEEEENS5_IJNS4_10UnderscoreESX_SX_EEEEENS4_13SM90_TMA_LOADENS4_14ComposedLayoutINS4_7SwizzleILi3ELi4ELi3EEENS4_18smem_ptr_flag_bitsILi32EEENST_INS5_IJNSA_ILi8EEESH_EEENS5_IJSH_SC_EEEEEEEvNS4_8identityENS4_23SM90_TMA_LOAD_MULTICASTES1A_vS1B_EENS_8epilogue10collective6detail29Sm90TmaWarpSpecializedAdapterINS1F_15DefaultEpilogueISJ_SK_SK_NS1E_6thread17LinearCombinationISJ_Li1EffLNS1J_9ScaleType4KindE0ELNS_15FloatRoundStyleE2ESJ_EENS1_15EpilogueDefaultEEEEEvvEEEEvNT_6ParamsE)
        .other          _ZN7cutlass13device_kernelINS_4gemm6kernel13GemmUniversalIN4cute5tupleIJiiiiEEENS1_10collective13CollectiveMmaINS1_34MainloopSm90TmaGmmaWarpSpecializedILi3ENS5_IJNS4_1CILi2EEENSA_ILi1EEESC_EEENS1_35KernelTmaWarpSpecializedCooperativeEEENS5_IJNSA_ILi256EEESG_NSA_ILi32EEEEEENS_10tfloat32_tENS5_IJlSC_lEEESJ_SK_NS4_8TiledMMAINS4_8MMA_AtomIJNS4_4SM904GMMA30MMA_64x256x8_F32TF32TF32_SS_TNILNSO_7ScaleInE1ELSQ_1EEEEEENS4_6LayoutISD_NS5_IJSC_NSA_ILi0EEESU_EEEEENS5_IJNS4_10UnderscoreESX_SX_EEEEENS4_13SM90_TMA_LOADENS4_14ComposedLayoutINS4_7SwizzleILi3ELi4ELi3EEENS4_18smem_ptr_flag_bitsILi32EEENST_INS5_IJNSA_ILi8EEESH_EEENS5_IJSH_SC_EEEEEEEvNS4_8identityENS4_23SM90_TMA_LOAD_MULTICASTES1A_vS1B_EENS_8epilogue10collective6detail29Sm90TmaWarpSpecializedAdapterINS1F_15DefaultEpilogueISJ_SK_SK_NS1E_6thread17LinearCombinationISJ_Li1EffLNS1J_9ScaleType4KindE0ELNS_15FloatRoundStyleE2ESJ_EENS1_15EpilogueDefaultEEEEEvvEEEEvNT_6ParamsE,@"STO_CUDA_ENTRY STV_DEFAULT"
_ZN7cutlass13device_kernelINS_4gemm6kernel13GemmUniversalIN4cute5tupleIJiiiiEEENS1_10collective13CollectiveMmaINS1_34MainloopSm90TmaGmmaWarpSpecializedILi3ENS5_IJNS4_1CILi2EEENSA_ILi1EEESC_EEENS1_35KernelTmaWarpSpecializedCooperativeEEENS5_IJNSA_ILi256EEESG_NSA_ILi32EEEEEENS_10tfloat32_tENS5_IJlSC_lEEESJ_SK_NS4_8TiledMMAINS4_8MMA_AtomIJNS4_4SM904GMMA30MMA_64x256x8_F32TF32TF32_SS_TNILNSO_7ScaleInE1ELSQ_1EEEEEENS4_6LayoutISD_NS5_IJSC_NSA_ILi0EEESU_EEEEENS5_IJNS4_10UnderscoreESX_SX_EEEEENS4_13SM90_TMA_LOADENS4_14ComposedLayoutINS4_7SwizzleILi3ELi4ELi3EEENS4_18smem_ptr_flag_bitsILi32EEENST_INS5_IJNSA_ILi8EEESH_EEENS5_IJSH_SC_EEEEEEEvNS4_8identityENS4_23SM90_TMA_LOAD_MULTICASTES1A_vS1B_EENS_8epilogue10collective6detail29Sm90TmaWarpSpecializedAdapterINS1F_15DefaultEpilogueISJ_SK_SK_NS1E_6thread17LinearCombinationISJ_Li1EffLNS1J_9ScaleType4KindE0ELNS_15FloatRoundStyleE2ESJ_EENS1_15EpilogueDefaultEEEEEvvEEEEvNT_6ParamsE:
[----:B------:R-:W0:Y:S02]  /*0000*/  LDC R1, c[0x0][0x28] ;  /* 0x00000a00ff017b82 */ /* 0x000e240000000800 */
[----:B0-----:R-:W-:Y:S01]  /*0010*/  VIADD R1, R1, 0xfffff878 ;  /* 0xfffff87801017836 */ /* 0x001fe20000000000 */
[----:B------:R-:W0:Y:S01]  /*0020*/  S2R R4, SR_TID.X ;  /* 0x0000000000047919 */ /* 0x000e220000002100 */
[----:B------:R-:W-:Y:S01]  /*0030*/  ELECT P0, URZ, PT ;  /* 0x00000000003f782f */ /* 0x000fe20003800000 */
[----:B------:R-:W-:Y:S01]  /*0040*/  BSSY B0, `(.L_x_0) ;  /* 0x0000015000007945 */ /* 0x000fe20003800000 */
[--C-:B0-----:R-:W-:Y:S02]  /*0050*/  SHF.R.U32.HI R0, RZ, 0x5, R4.reuse ;  /* 0x00000005ff007819 */ /* 0x101fe40000011604 */
[----:B------:R-:W-:-:S03]  /*0060*/  SHF.R.U32.HI R2, RZ, 0x7, R4 ;  /* 0x00000007ff027819 */ /* 0x000fc60000011604 */
[----:B------:R-:W0:Y:S04]  /*0070*/  SHFL.IDX PT, R3, R0, RZ, 0x1f ;  /* 0x00001fff00037589 */ /* 0x000e2800000e0000 */
[----:B------:R-:W1:Y:S01]  /*0080*/  SHFL.IDX PT, R2, R2, RZ, 0x1f ;  /* 0x00001fff02027589 */ /* 0x000e6200000e0000 */
[----:B0-----:R-:W-:Y:S02]  /*0090*/  R2UR UR9, R3 ;  /* 0x00000000030972ca */ /* 0x001fe400000e0000 */
[----:B-1----:R-:W-:-:S11]  /*00a0*/  R2UR UR5, R2 ;  /* 0x00000000020572ca */ /* 0x002fd600000e0000 */
[----:B------:R-:W-:Y:S02]  /*00b0*/  USHF.R.S32.HI UR4, URZ, 0x1f, UR9 ;  /* 0x0000001f3f047899 */ /* 0x000fe40008011409 */
[----:B------:R-:W-:Y:S02]  /*00c0*/  ISETP.NE.OR P0, PT, RZ, UR9, !P0 ;  /* 0x00000009ff007c0c */ /* 0x000fe4000c705670 */
[----:B------:R-:W-:-:S04]  /*00d0*/  ULEA.HI UR4, UR4, UR9, URZ, 0x2 ;  /* 0x0000000904047291 */ /* 0x000fc8000f8f103f */
[----:B------:R-:W-:-:S04]  /*00e0*/  ULOP3.LUT UR4, UR4, 0xfffffffc, URZ, 0xc0, !UPT ;  /* 0xfffffffc04047892 */ /* 0x000fc8000f8ec03f */
[----:B------:R-:W-:-:S03]  /*00f0*/  UIADD3 UR9, UR9, -UR4, URZ ;  /* 0x8000000409097290 */ /* 0x000fc6000fffe03f */
[----:B------:R-:W-:Y:S09]  /*0100*/  @P0 BRA `(.L_x_1) ;  /* 0x0000000000200947 */ /* 0x000ff20003800000 */
[----:B------:R-:W-:Y:S02]  /*0110*/  ULDC.64 UR6, c[0x0][0x198] ;  /* 0x0000660000067ab9 */ /* 0x000fe40000000a00 */
[----:B------:R-:W-:Y:S02]  /*0120*/  UIADD3 UR10, UP0, UR6, 0xf0, URZ ;  /* 0x000000f0060a7890 */ /* 0x000fe4000ff1e03f */
[----:B------:R-:W-:Y:S02]  /*0130*/  UIADD3 UR6, UP1, UR6, 0x1f0, URZ ;  /* 0x000001f006067890 */ /* 0x000fe4000ff3e03f */
[----:B------:R-:W-:Y:S02]  /*0140*/  UIADD3.X UR11, URZ, UR7, URZ, UP0, !UPT ;  /* 0x000000073f0b7290 */ /* 0x000fe400087fe43f */
[----:B------:R-:W-:-:S07]  /*0150*/  UIADD3.X UR7, URZ, UR7, URZ, UP1, !UPT ;  /* 0x000000073f077290 */ /* 0x000fce0008ffe43f */
[----:B------:R0:W-:Y:S02]  /*0160*/  UTMACCTL.PF [UR10] ;  /* 0x000000000a0079b9 */ /* 0x0001e40008040000 */
[----:B------:R0:W-:Y:S02]  /*0170*/  UTMACCTL.PF [UR6] ;  /* 0x00000000060079b9 */ /* 0x0001e40008040000 */
[----:B0-----:R-:W-:Y:S01]  /*0180*/  NOP ;  /* 0x0000000000007918 */ /* 0x001fe20000000000 */
.L_x_1:
[----:B------:R-:W-:Y:S05]  /*0190*/  BSYNC B0 ;  /* 0x0000000000007941 */ /* 0x000fea0003800000 */
.L_x_0:
[----:B------:R-:W0:Y:S01]  /*01a0*/  SHFL.IDX PT, R2, R0, RZ, 0x1f ;  /* 0x00001fff00027589 */ /* 0x000e2200000e0000 */
[----:B------:R-:W-:Y:S01]  /*01b0*/  UISETP.NE.AND UP0, UPT, UR9, 0x3, UPT ;  /* 0x000000030900788c */ /* 0x000fe2000bf05270 */
[----:B------:R-:W-:Y:S01]  /*01c0*/  ISETP.NE.AND P1, PT, RZ, UR5, PT ;  /* 0x00000005ff007c0c */ /* 0x000fe2000bf25270 */
[----:B------:R-:W-:Y:S02]  /*01d0*/  UIADD3 UR16, UR5, -0x1, URZ ;  /* 0xffffffff05107890 */ /* 0x000fe4000fffe03f */
[----:B------:R-:W-:Y:S02]  /*01e0*/  UISETP.EQ.OR UP0, UPT, UR9, URZ, !UP0 ;  /* 0x0000003f0900728c */ /* 0x000fe4000c702670 */
[----:B------:R-:W-:Y:S02]  /*01f0*/  UISETP.GE.U32.AND UP1, UPT, UR16, 0x2, UPT ;  /* 0x000000021000788c */ /* 0x000fe4000bf26070 */
[----:B------:R-:W-:-:S04]  /*0200*/  UISETP.EQ.AND UP0, UPT, UR5, URZ, UP0 ;  /* 0x0000003f0500728c */ /* 0x000fc80008702270 */
[----:B------:R-:W-:-:S04]  /*0210*/  USEL UR40, URZ, 0x1, !UP0 ;  /* 0x000000013f287887 */ /* 0x000fc8000c000000 */
[----:B------:R-:W-:Y:S01]  /*0220*/  USEL UR40, UR40, 0x2, UP1 ;  /* 0x0000000228287887 */ /* 0x000fe20008800000 */
[----:B0-----:R-:W-:-:S13]  /*0230*/  ISETP.NE.AND P0, PT, R2, RZ, PT ;  /* 0x000000ff0200720c */ /* 0x001fda0003f05270 */
[----:B------:R-:W-:Y:S05]  /*0240*/  @P0 BRA `(.L_x_2) ;  /* 0x0000000000500947 */ /* 0x000fea0003800000 */
[----:B------:R-:W0:Y:S01]  /*0250*/  S2UR UR8, SR_CgaCtaId ;  /* 0x00000000000879c3 */ /* 0x000e220000008800 */
[----:B------:R-:W-:Y:S01]  /*0260*/  UMOV UR4, 0x400 ;  /* 0x0000040000047882 */ /* 0x000fe20000000000 */
[----:B------:R-:W-:Y:S01]  /*0270*/  UMOV UR5, 0x1 ;  /* 0x0000000100057882 */ /* 0x000fe20000000000 */
[----:B------:R-:W-:Y:S01]  /*0280*/  UMOV UR6, 0x4 ;  /* 0x0000000400067882 */ /* 0x000fe20000000000 */
[----:B------:R-:W-:Y:S01]  /*0290*/  ELECT P0, URZ, PT ;  /* 0x00000000003f782f */ /* 0x000fe20003800000 */
[----:B------:R-:W-:-:S04]  /*02a0*/  UIADD3 UR6, -UR6, 0x100000, URZ ;  /* 0x0010000006067890 */ /* 0x000fc8000fffe13f */
[----:B------:R-:W-:Y:S02]  /*02b0*/  USHF.L.U32 UR7, UR6, 0xb, URZ ;  /* 0x0000000b06077899 */ /* 0x000fe4000800063f */
[----:B------:R-:W-:Y:S02]  /*02c0*/  USHF.L.U32 UR6, UR6, 0x1, URZ ;  /* 0x0000000106067899 */ /* 0x000fe4000800063f */
[----:B0-----:R-:W-:Y:S02]  /*02d0*/  ULEA UR8, UR8, UR4, 0x18 ;  /* 0x0000000408087291 */ /* 0x001fe4000f8ec03f */
[----:B------:R-:W-:-:S04]  /*02e0*/  UIADD3 UR4, -UR5, 0x100000, URZ ;  /* 0x0010000005047890 */ /* 0x000fc8000fffe13f */
[----:B------:R-:W-:Y:S02]  /*02f0*/  USHF.L.U32 UR5, UR4, 0xb, URZ ;  /* 0x0000000b04057899 */ /* 0x000fe4000800063f */
[----:B------:R-:W-:Y:S01]  /*0300*/  USHF.L.U32 UR4, UR4, 0x1, URZ ;  /* 0x0000000104047899 */ /* 0x000fe2000800063f */
[----:B------:R-:W0:Y:S11]  /*0310*/  FENCE.VIEW.ASYNC.S ;  /* 0x00000000000073c6 */ /* 0x000e360000000000 */
[----:B0-----:R0:W1:Y:S01]  /*0320*/  SYNCS.EXCH.64 URZ, [UR8], UR4 ;  /* 0x00000004083f75b2 */ /* 0x0010620008000100 */
[----:B------:R0:W2:Y:S01]  /*0330*/  SYNCS.EXCH.64 URZ, [UR8+0x18], UR6 ;  /* 0x00001806083f75b2 */ /* 0x0000a20008000100 */
[----:B------:R0:W3:Y:S01]  /*0340*/  SYNCS.EXCH.64 URZ, [UR8+0x8], UR4 ;  /* 0x00000804083f75b2 */ /* 0x0000e20008000100 */
[----:B------:R0:W4:Y:S01]  /*0350*/  SYNCS.EXCH.64 URZ, [UR8+0x20], UR6 ;  /* 0x00002006083f75b2 */ /* 0x0001220008000100 */
[----:B------:R0:W0:Y:S01]  /*0360*/  SYNCS.EXCH.64 URZ, [UR8+0x10], UR4 ;  /* 0x00001004083f75b2 */ /* 0x0000220008000100 */
[----:B------:R0:W0:Y:S01]  /*0370*/  SYNCS.EXCH.64 URZ, [UR8+0x28], UR6 ;  /* 0x00002806083f75b2 */ /* 0x0000220008000100 */
[----:B------:R-:W-:Y:S01]  /*0380*/  NOP ;  /* 0x0000000000007918 */ /* 0x000fe20000000000 */
.L_x_2:
[----:B------:R-:W5:Y:S01]  /*0390*/  S2UR UR13, SR_CTAID.X ;  /* 0x00000000000d79c3 */ /* 0x000f620000002500 */
[----:B------:R-:W-:Y:S01]  /*03a0*/  SHF.R.S32.HI R3, RZ, 0x1f, R4 ;  /* 0x0000001fff037819 */ /* 0x000fe20000011404 */
[----:B------:R5:W1:Y:S01]  /*03b0*/  SHFL.IDX PT, R6, R0, RZ, 0x1f ;  /* 0x00001fff00067589 */ /* 0x000a6200000e0000 */
[----:B0-----:R-:W-:Y:S01]  /*03c0*/  ULDC UR4, c[0x0][0x150] ;  /* 0x0000540000047ab9 */ /* 0x001fe20000000800 */
[----:B------:R-:W-:Y:S02]  /*03d0*/  ELECT P0, URZ, PT ;  /* 0x00000000003f782f */ /* 0x000fe40003800000 */
[----:B------:R-:W-:Y:S01]  /*03e0*/  LEA.HI R3, R3, R4, RZ, 0x7 ;  /* 0x0000000403037211 */ /* 0x000fe200078f38ff */
[----:B------:R-:W-:Y:S01]  /*03f0*/  ULDC UR5, c[0x0][0x154] ;  /* 0x0000550000057ab9 */ /* 0x000fe20000000800 */
[----:B------:R-:W-:Y:S01]  /*0400*/  SHF.R.S32.HI R7, RZ, 0x1f, R2 ;  /* 0x0000001fff077819 */ /* 0x000fe20000011402 */
[----:B------:R-:W0:Y:S01]  /*0410*/  S2UR UR10, SR_CTAID.Y ;  /* 0x00000000000a79c3 */ /* 0x000e220000002600 */
[----:B------:R-:W-:Y:S01]  /*0420*/  LOP3.LUT R3, R3, 0xffffff80, RZ, 0xc0, !PT ;  /* 0xffffff8003037812 */ /* 0x000fe200078ec0ff */
[----:B------:R-:W-:Y:S01]  /*0430*/  ULDC UR8, c[0x0][0x144] ;  /* 0x0000510000087ab9 */ /* 0x000fe20000000800 */
[----:B------:R-:W-:Y:S01]  /*0440*/  LEA.HI R7, R7, R2, RZ, 0x2 ;  /* 0x0000000207077211 */ /* 0x000fe200078f10ff */
[----:B------:R-:W-:Y:S01]  /*0450*/  NOP ;  /* 0x0000000000007918 */ /* 0x000fe20000000000 */
[----:B------:R-:W-:Y:S01]  /*0460*/  NOP ;  /* 0x0000000000007918 */ /* 0x000fe20000000000 */
[----:B------:R-:W-:Y:S01]  /*0470*/  IMAD.IADD R3, R4, 0x1, -R3 ;  /* 0x0000000104037824 */ /* 0x000fe200078e0a03 */
[----:B------:R-:W-:Y:S01]  /*0480*/  LOP3.LUT R7, R7, 0x3ffffffc, RZ, 0xc0, !PT ;  /* 0x3ffffffc07077812 */ /* 0x000fe200078ec0ff */
[----:B------:R-:W-:Y:S01]  /*0490*/  ULDC UR11, c[0x0][0x148] ;  /* 0x00005200000b7ab9 */ /* 0x000fe20000000800 */
[----:B------:R-:W-:-:S02]  /*04a0*/  IMAD.MOV.U32 R17, RZ, RZ, 0x1 ;  /* 0x00000001ff117424 */ /* 0x000fc400078e00ff */
[----:B------:R-:W-:Y:S01]  /*04b0*/  SHF.R.S32.HI R4, RZ, 0x1f, R3 ;  /* 0x0000001fff047819 */ /* 0x000fe20000011403 */
[----:B------:R-:W-:-:S03]  /*04c0*/  IMAD.IADD R2, R2, 0x1, -R7 ;  /* 0x0000000102027824 */ /* 0x000fc600078e0a07 */
[----:B------:R-:W-:Y:S02]  /*04d0*/  LEA.HI R4, R4, R3, RZ, 0x3 ;  /* 0x0000000304047211 */ /* 0x000fe400078f18ff */
[----:B-----5:R-:W-:Y:S02]  /*04e0*/  I2FP.F32.U32 R5, UR13 ;  /* 0x0000000d00057c45 */ /* 0x020fe40008201000 */
[--C-:B------:R-:W-:Y:S02]  /*04f0*/  SHF.R.S32.HI R0, RZ, 0x3, R4.reuse ;  /* 0x00000003ff007819 */ /* 0x100fe40000011404 */
[----:B-1----:R-:W-:Y:S01]  /*0500*/  ISETP.NE.OR P0, PT, R6, RZ, !P0 ;  /* 0x000000ff0600720c */ /* 0x002fe20004705670 */
[----:B------:R-:W-:Y:S01]  /*0510*/  FMUL R8, R5, UR4 ;  /* 0x0000000405087c20 */ /* 0x000fe20008400000 */
[----:B------:R-:W-:-:S04]  /*0520*/  SHF.R.S32.HI R5, RZ, 0x1f, R4 ;  /* 0x0000001fff057819 */ /* 0x000fc80000011404 */
[----:B------:R-:W-:Y:S01]  /*0530*/  LEA.HI R5, R5, R0, RZ, 0x2 ;  /* 0x0000000005057211 */ /* 0x000fe200078f10ff */
[----:B------:R-:W1:Y:S03]  /*0540*/  F2I.U32.TRUNC.NTZ R8, R8 ;  /* 0x0000000800087305 */ /* 0x000e66000020f000 */
[----:B------:R-:W-:-:S03]  /*0550*/  LOP3.LUT R5, R5, 0xfffffffc, RZ, 0xc0, !PT ;  /* 0xfffffffc05057812 */ /* 0x000fc600078ec0ff */
[----:B------:R-:W-:Y:S01]  /*0560*/  VOTEU.ALL UP0, P0 ;  /* 0x00000000003f7886 */ /* 0x000fe20000000000 */
[----:B------:R-:W-:Y:S01]  /*0570*/  VOTEU.ALL UP1, P0 ;  /* 0x00000000003f7886 */ /* 0x000fe20000020000 */
[----:B------:R-:W-:Y:S01]  /*0580*/  IMAD.IADD R5, R0, 0x1, -R5 ;  /* 0x0000000100057824 */ /* 0x000fe200078e0a05 */
[----:B0-----:R-:W-:Y:S02]  /*0590*/  I2FP.F32.U32 R0, UR10 ;  /* 0x0000000a00007c45 */ /* 0x001fe40008201000 */
[----:B------:R-:W0:Y:S01]  /*05a0*/  @!UP0 S2UR UR7, SR_CgaCtaId ;  /* 0x00000000000789c3 */ /* 0x000e220000008800 */
[----:B------:R-:W-:Y:S01]  /*05b0*/  IMAD R2, R2, 0x4, R5 ;  /* 0x0000000402027824 */ /* 0x000fe200078e0205 */
[----:B------:R-:W-:Y:S01]  /*05c0*/  @!UP0 UMOV UR6, 0x400 ;  /* 0x0000040000068882 */ /* 0x000fe20000000000 */
[----:B------:R-:W-:Y:S01]  /*05d0*/  FMUL R4, R0, UR5 ;  /* 0x0000000500047c20 */ /* 0x000fe20008400000 */
[----:B-1----:R-:W-:Y:S02]  /*05e0*/  R2UR UR4, R8 ;  /* 0x00000000080472ca */ /* 0x002fe400000e0000 */
[----:B------:R-:W-:-:S03]  /*05f0*/  LEA.HI R0, R2, R2, RZ, 0x1 ;  /* 0x0000000202007211 */ /* 0x000fc600078f08ff */
[----:B------:R-:W1:Y:S01]  /*0600*/  F2I.U32.TRUNC.NTZ R4, R4 ;  /* 0x0000000400047305 */ /* 0x000e62000020f000 */
[----:B------:R-:W-:-:S05]  /*0610*/  LOP3.LUT R5, R0, 0xfffffffe, RZ, 0xc0, !PT ;  /* 0xfffffffe00057812 */ /* 0x000fca00078ec0ff */
[----:B------:R-:W-:Y:S02]  /*0620*/  IMAD.IADD R5, R2, 0x1, -R5 ;  /* 0x0000000102057824 */ /* 0x000fe400078e0a05 */
[----:B------:R-:W-:-:S04]  /*0630*/  UIADD3 UR4, -UR4, URZ, URZ ;  /* 0x0000003f04047290 */ /* 0x000fc8000fffe13f */
[----:B------:R-:W-:Y:S01]  /*0640*/  UIMAD UR8, UR8, UR4, UR13 ;  /* 0x00000004080872a4 */ /* 0x000fe2000f8e020d */
[----:B-1----:R-:W-:Y:S02]  /*0650*/  R2UR UR12, R4 ;  /* 0x00000000040c72ca */ /* 0x002fe400000e0000 */
[----:B------:R-:W-:Y:S01]  /*0660*/  UMOV UR4, 0x20 ;  /* 0x0000002000047882 */ /* 0x000fe20000000000 */
[----:B------:R-:W1:Y:S02]  /*0670*/  LDC R4, c[0x0][0x140] ;  /* 0x00005000ff047b82 */ /* 0x000e640000000800 */
[----:B------:R-:W-:Y:S01]  /*0680*/  ISETP.NE.AND P3, PT, R5, UR8, PT ;  /* 0x0000000805007c0c */ /* 0x000fe2000bf65270 */
[----:B------:R-:W-:-:S04]  /*0690*/  @!UP0 UIADD3 UR4, -UR4, 0x100000, URZ ;  /* 0x0010000004048890 */ /* 0x000fc8000fffe13f */
[----:B------:R-:W-:Y:S02]  /*06a0*/  @!UP0 USHF.L.U32 UR5, UR4, 0xb, URZ ;  /* 0x0000000b04058899 */ /* 0x000fe4000800063f */
[----:B------:R-:W-:Y:S01]  /*06b0*/  @!UP0 USHF.L.U32 UR4, UR4, 0x1, URZ ;  /* 0x0000000104048899 */ /* 0x000fe2000800063f */
[C---:B------:R-:W-:Y:S01]  /*06c0*/  IMAD.SHL.U32 R5, R2.reuse, 0x4, RZ ;  /* 0x0000000402057824 */ /* 0x040fe200078e00ff */
[----:B0-----:R-:W-:Y:S01]  /*06d0*/  @!UP0 ULEA UR6, UR7, UR6, 0x18 ;  /* 0x0000000607068291 */ /* 0x001fe2000f8ec03f */
[----:B------:R-:W-:Y:S01]  /*06e0*/  VOTEU.ALL UP0, P0 ;  /* 0x00000000003f7886 */ /* 0x000fe20000000000 */
[----:B------:R-:W-:Y:S02]  /*06f0*/  LOP3.LUT P0, RZ, R3, 0x7, RZ, 0xc0, !PT ;  /* 0x0000000703ff7812 */ /* 0x000fe4000780c0ff */
[----:B------:R-:W-:Y:S01]  /*0700*/  LOP3.LUT R152, R2, 0xc, R5, 0x78, !PT ;  /* 0x0000000c02987812 */ /* 0x000fe200078e7805 */
[----:B------:R-:W-:-:S03]  /*0710*/  UIADD3 UR12, -UR12, URZ, URZ ;  /* 0x0000003f0c0c7290 */ /* 0x000fc6000fffe13f */
[C---:B------:R-:W-:Y:S02]  /*0720*/  ISETP.LT.U32.AND P0, PT, R152.reuse, 0x2, !P0 ;  /* 0x000000029800780c */ /* 0x040fe40004701070 */
[----:B------:R-:W-:Y:S01]  /*0730*/  @P3 LEA.HI R0, R152, R152, RZ, 0x1 ;  /* 0x0000009898003211 */ /* 0x000fe200078f08ff */
[----:B------:R-:W0:Y:S02]  /*0740*/  FENCE.VIEW.ASYNC.S ;  /* 0x00000000000073c6 */ /* 0x000e240000000000 */
[----:B0-----:R-:W0:Y:S01]  /*0750*/  @!UP0 SYNCS.EXCH.64 URZ, [UR6+0x40], UR4 ;  /* 0x00004004063f85b2 */ /* 0x001e220008000100 */
[----:B------:R-:W-:Y:S02]  /*0760*/  @P3 SHF.R.S32.HI R0, RZ, 0x1, R0 ;  /* 0x00000001ff003819 */ /* 0x000fe40000011400 */
[----:B-1----:R-:W-:Y:S01]  /*0770*/  ISETP.EQ.U32.AND P2, PT, R4, 0x1, PT ;  /* 0x000000010400780c */ /* 0x002fe20003f42070 */
[----:B------:R1:W0:Y:S01]  /*0780*/  @!UP1 SYNCS.EXCH.64 URZ, [UR6+0x48], UR4 ;  /* 0x00004804063f95b2 */ /* 0x0002220008000100 */
[----:B------:R-:W-:Y:S01]  /*0790*/  NOP ;  /* 0x0000000000007918 */ /* 0x000fe20000000000 */
[----:B-1----:R-:W-:-:S06]  /*07a0*/  UIMAD UR4, UR11, UR12, UR10 ;  /* 0x0000000c0b0472a4 */ /* 0x002fcc000f8e020a */
[----:B------:R-:W-:Y:S02]  /*07b0*/  @P3 ISETP.NE.AND P4, PT, R0, UR4, PT ;  /* 0x0000000400003c0c */ /* 0x000fe4000bf85270 */
[----:B------:R-:W-:Y:S02]  /*07c0*/  SEL R0, RZ, 0x1, !P0 ;  /* 0x00000001ff007807 */ /* 0x000fe40004000000 */
[----:B------:R-:W-:-:S04]  /*07d0*/  @P3 SEL R17, RZ, 0x1, P4 ;  /* 0x00000001ff113807 */ /* 0x000fc80002000000 */
[----:B------:R-:W-:Y:S01]  /*07e0*/  LOP3.LUT R17, R17, R0, RZ, 0xc0, !PT ;  /* 0x0000000011117212 */ /* 0x000fe200078ec0ff */
[----:B------:R-:W-:Y:S06]  /*07f0*/  @!P2 BRA `(.L_x_3) ;  /* 0x000000000008a947 */ /* 0x000fec0003800000 */
[----:B0-234-:R-:W-:Y:S01]  /*0800*/  UCGABAR_ARV ;  /* 0x00000000000079c7 */ /* 0x01dfe20008000000 */
[----:B------:R-:W-:Y:S05]  /*0810*/  BRA `(.L_x_4) ;  /* 0x0000000000047947 */ /* 0x000fea0003800000 */
.L_x_3:
[----:B0-234-:R-:W-:Y:S01]  /*0820*/  NOP ;  /* 0x0000000000007918 */ /* 0x01dfe20000000000 */
.L_x_4:
[----:B------:R-:W-:Y:S01]  /*0830*/  ULDC UR4, c[0x0][0x65c] ;  /* 0x0001970000047ab9 */ /* 0x000fe20000000800 */
[----:B------:R-:W-:Y:S01]  /*0840*/  UMOV UR5, URZ ;  /* 0x0000003f00057c82 */ /* 0x000fe20008000000 */
[----:B------:R-:W-:-:S03]  /*0850*/  UISETP.NE.AND UP0, UPT, UR4, 0x1, UPT ;  /* 0x000000010400788c */ /* 0x000fc6000bf05270 */
[----:B------:R-:W-:Y:S01]  /*0860*/  UMOV UR4, UR13 ;  /* 0x0000000d00047c82 */ /* 0x000fe20008000000 */
[----:B------:R-:W-:Y:S02]  /*0870*/  UP2UR UR45, UPR, URZ, 0x1 ;  /* 0x000000013f2d7883 */ /* 0x000fe40008000000 */
[----:B------:R-:W-:Y:S02]  /*0880*/  PLOP3.LUT P0, PT, PT, PT, UP0, 0x80, 0x0 ;  /* 0x000000000000781c */ /* 0x000fe40003f0f008 */
[----:B------:R-:W-:Y:S02]  /*0890*/  PLOP3.LUT P3, PT, PT, PT, UP0, 0x80, 0x0 ;  /* 0x000000000000781c */ /* 0x000fe40003f6f008 */
[----:B------:R-:W-:Y:S01]  /*08a0*/  PLOP3.LUT P5, PT, PT, PT, UP0, 0x80, 0x0 ;  /* 0x000000000000781c */ /* 0x000fe20003faf008 */
[----:B------:R-:W-:Y:S01]  /*08b0*/  @UP0 ULDC UR14, c[0x0][0x10] ;  /* 0x00000400000e0ab9 */ /* 0x000fe20000000800 */
[----:B------:R-:W-:Y:S01]  /*08c0*/  @UP0 UMOV UR6, UR10 ;  /* 0x0000000a00060c82 */ /* 0x000fe20008000000 */
[----:B------:R-:W-:Y:S01]  /*08d0*/  @UP0 UMOV UR7, URZ ;  /* 0x0000003f00070c82 */ /* 0x000fe20008000000 */
[----:B------:R-:W-:Y:S01]  /*08e0*/  PLOP3.LUT P4, PT, PT, PT, UP0, 0x80, 0x0 ;  /* 0x000000000000781c */ /* 0x000fe20003f8f008 */
[----:B------:R-:W-:-:S03]  /*08f0*/  @UP0 UIMAD.WIDE.U32 UR14, UR13, UR14, UR6 ;  /* 0x0000000e0d0e02a5 */ /* 0x000fc6000f8e0006 */
[----:B------:R-:W-:Y:S01]  /*0900*/  @!UP0 ULDC UR7, c[0x0][0xc] ;  /* 0x0000030000078ab9 */ /* 0x000fe20000000800 */
[----:B------:R-:W-:Y:S01]  /*0910*/  @UP0 UMOV UR6, URZ ;  /* 0x0000003f00060c82 */ /* 0x000fe20008000000 */
[----:B------:R-:W-:Y:S01]  /*0920*/  @!UP0 UIMAD.WIDE.U32 UR4, UR10, UR7, UR4 ;  /* 0x000000070a0482a5 */ /* 0x000fe2000f8e0004 */
[----:B------:R-:W-:Y:S01]  /*0930*/  IMAD.U32 R2, RZ, RZ, UR14 ;  /* 0x0000000eff027e24 */ /* 0x000fe2000f8e00ff */
[----:B------:R-:W-:Y:S02]  /*0940*/  @UP0 UIADD3 UR6, UR15, UR6, URZ ;  /* 0x000000060f060290 */ /* 0x000fe4000fffe03f */
[----:B------:R-:W-:Y:S02]  /*0950*/  IMAD.U32 R3, RZ, RZ, UR15 ;  /* 0x0000000fff037e24 */ /* 0x000fe4000f8e00ff */
[----:B------:R-:W-:Y:S01]  /*0960*/  @P0 IMAD.MOV.U32 R7, RZ, RZ, R2 ;  /* 0x000000ffff070224 */ /* 0x000fe200078e0002 */
[----:B------:R-:W-:Y:S01]  /*0970*/  MOV R3, UR5 ;  /* 0x0000000500037c02 */ /* 0x000fe20008000f00 */
[----:B------:R-:W-:-:S02]  /*0980*/  IMAD.U32 R5, RZ, RZ, UR5 ;  /* 0x00000005ff057e24 */ /* 0x000fc4000f8e00ff */
[----:B------:R-:W-:Y:S02]  /*0990*/  IMAD.U32 R2, RZ, RZ, UR4 ;  /* 0x00000004ff027e24 */ /* 0x000fe4000f8e00ff */
[----:B------:R-:W-:Y:S02]  /*09a0*/  @P3 IMAD.U32 R6, RZ, RZ, UR6 ;  /* 0x00000006ff063e24 */ /* 0x000fe4000f8e00ff */
[----:B------:R-:W-:Y:S02]  /*09b0*/  @!P5 IMAD.MOV.U32 R6, RZ, RZ, R5 ;  /* 0x000000ffff06d224 */ /* 0x000fe400078e0005 */
[----:B------:R-:W-:Y:S02]  /*09c0*/  @!P4 IMAD.MOV.U32 R7, RZ, RZ, R2 ;  /* 0x000000ffff07c224 */ /* 0x000fe400078e0002 */
[----:B------:R-:W-:Y:S01]  /*09d0*/  IMAD.U32 R4, RZ, RZ, UR4 ;  /* 0x00000004ff047e24 */ /* 0x000fe2000f8e00ff */
[----:B------:R0:W-:Y:S04]  /*09e0*/  STL [R1+0x200], R6 ;  /* 0x0002000601007387 */ /* 0x0001e80000100800 */
[----:B------:R0:W-:Y:S01]  /*09f0*/  STL [R1+0x204], R7 ;  /* 0x0002040701007387 */ /* 0x0001e20000100800 */
[----:B------:R-:W-:Y:S05]  /*0a00*/  @!P2 BRA `(.L_x_5) ;  /* 0x00000000000ca947 */ /* 0x000fea0003800000 */
[----:B------:R-:W-:Y:S01]  /*0a10*/  UCGABAR_WAIT ;  /* 0x0000000000007dc7 */ /* 0x000fe20008000000 */
[----:B------:R-:W-:Y:S01]  /*0a20*/  CCTL.IVALL ;  /* 0x00000000ff00798f */ /* 0x000fe20002000000 */
[----:B------:R-:W-:Y:S05]  /*0a30*/  BRA `(.L_x_6) ;  /* 0x0000000000047947 */ /* 0x000fea0003800000 */
.L_x_5:
[----:B------:R-:W-:Y:S06]  /*0a40*/  BAR.SYNC.DEFER_BLOCKING 0x0 ;  /* 0x0000000000007b1d */ /* 0x000fec0000010000 */
.L_x_6:
[----:B------:R-:W-:Y:S05]  /*0a50*/  @!P1 BRA `(.L_x_7) ;  /* 0x0000018c00e09947 */ /* 0x000fea0003800000 */
[----:B------:R-:W-:-:S06]  /*0a60*/  UISETP.GT.U32.AND UP0, UPT, UR16, 0x1, UPT ;  /* 0x000000011000788c */ /* 0x000fcc000bf04070 */
[----:B------:R-:W-:-:S13]  /*0a70*/  PLOP3.LUT P0, PT, PT, PT, UP0, 0x80, 0x0 ;  /* 0x000000000000781c */ /* 0x000fda0003f0f008 */
[----:B------:R-:W-:Y:S05]  /*0a80*/  @P0 EXIT ;  /* 0x000000000000094d */ /* 0x000fea0003800000 */
[----:B------:R-:W-:Y:S01]  /*0a90*/  ULDC.64 UR4, c[0x0][0x650] ;  /* 0x0001940000047ab9 */ /* 0x000fe20000000a00 */
[----:B------:R-:W-:Y:S01]  /*0aa0*/  UMOV UR41, 0xffffffff ;  /* 0xffffffff00297882 */ /* 0x000fe20000000000 */
[----:B------:R-:W-:Y:S01]  /*0ab0*/  ISETP.GE.U32.AND P0, PT, R7, UR4, PT ;  /* 0x0000000407007c0c */ /* 0x000fe2000bf06070 */
[----:B------:R-:W-:Y:S01]  /*0ac0*/  UMOV UR42, 0xffffffff ;  /* 0xffffffff002a7882 */ /* 0x000fe20000000000 */
[----:B------:R-:W-:Y:S01]  /*0ad0*/  UMOV UR43, 0xffffffff ;  /* 0xffffffff002b7882 */ /* 0x000fe20000000000 */
[----:B------:R-:W-:Y:S02]  /*0ae0*/  PRMT R0, RZ, 0x7610, R0 ;  /* 0x00007610ff007816 */ /* 0x000fe40000000000 */
[----:B------:R-:W-:-:S13]  /*0af0*/  ISETP.GE.U32.AND.EX P0, PT, R6, UR5, PT, P0 ;  /* 0x0000000506007c0c */ /* 0x000fda000bf06100 */
[----:B------:R-:W-:Y:S05]  /*0b00*/  @P0 BRA `(.L_x_8) ;  /* 0x0000000400480947 */ /* 0x000fea0003800000 */
[----:B------:R-:W-:Y:S01]  /*0b10*/  ULDC.64 UR16, c[0x0][0x628] ;  /* 0x00018a0000107ab9 */ /* 0x000fe20000000a00 */
[C---:B------:R-:W-:Y:S01]  /*0b20*/  R2UR UR19, R7.reuse ;  /* 0x00000000071372ca */ /* 0x040fe200000e0000 */
[----:B------:R-:W-:Y:S01]  /*0b30*/  ULDC UR18, c[0x0][0x630] ;  /* 0x00018c0000127ab9 */ /* 0x000fe20000000800 */
[----:B------:R-:W-:Y:S02]  /*0b40*/  ISETP.NE.U32.AND P0, PT, RZ, UR16, PT ;  /* 0x00000010ff007c0c */ /* 0x000fe4000bf05070 */
[----:B------:R-:W-:Y:S02]  /*0b50*/  R2UR UR4, R7 ;  /* 0x00000000070472ca */ /* 0x000fe400000e0000 */
[----:B------:R-:W-:Y:S02]  /*0b60*/  ISETP.NE.AND.EX P0, PT, RZ, UR17, PT, P0 ;  /* 0x00000011ff007c0c */ /* 0x000fe4000bf05300 */
[----:B------:R-:W-:-:S11]  /*0b70*/  R2UR UR5, R6 ;  /* 0x00000000060572ca */ /* 0x000fd600000e0000 */
[----:B------:R-:W-:Y:S05]  /*0b80*/  @!P0 BRA `(.L_x_9) ;  /* 0x0000000000308947 */ /* 0x000fea0003800000 */
[----:B------:R-:W-:Y:S01]  /*0b90*/  R2UR UR4, R7 ;  /* 0x00000000070472ca */ /* 0x000fe200000e0000 */
[----:B------:R-:W-:Y:S01]  /*0ba0*/  ULDC UR9, c[0x0][0x634] ;  /* 0x00018d0000097ab9 */ /* 0x000fe20000000800 */
[----:B------:R-:W-:-:S11]  /*0bb0*/  R2UR UR13, R6 ;  /* 0x00000000060d72ca */ /* 0x000fd600000e0000 */
[----:B------:R-:W-:-:S04]  /*0bc0*/  UIADD3 UR9, UP0, UR4, UR9, URZ ;  /* 0x0000000904097290 */ /* 0x000fc8000ff1e03f */
[----:B------:R-:W-:-:S04]  /*0bd0*/  UIADD3.X UR13, URZ, UR13, URZ, UP0, !UPT ;  /* 0x0000000d3f0d7290 */ /* 0x000fc800087fe43f */
[----:B------:R-:W-:-:S04]  /*0be0*/  UIMAD.WIDE.U32 UR4, UR13, UR16, URZ ;  /* 0x000000100d0472a5 */ /* 0x000fc8000f8e003f */
[----:B------:R-:W-:Y:S02]  /*0bf0*/  UIMAD.WIDE.U32 UR6, UP0, UR9, UR17, UR4 ;  /* 0x00000011090672a5 */ /* 0x000fe4000f800004 */
[----:B------:R-:W-:Y:S02]  /*0c00*/  UIMAD.WIDE.U32 UR4, UR9, UR16, URZ ;  /* 0x00000010090472a5 */ /* 0x000fe4000f8e003f */
[----:B------:R-:W-:Y:S02]  /*0c10*/  UIADD3.X UR15, URZ, URZ, URZ, UP0, !UPT ;  /* 0x0000003f3f0f7290 */ /* 0x000fe400087fe43f */
[----:B------:R-:W-:Y:S01]  /*0c20*/  UIADD3 URZ, UP0, UR5, UR6, URZ ;  /* 0x00000006053f7290 */ /* 0x000fe2000ff1e03f */
[----:B------:R-:W-:-:S03]  /*0c30*/  UMOV UR14, UR7 ;  /* 0x00000007000e7c82 */ /* 0x000fc60008000000 */
[----:B------:R-:W-:-:S12]  /*0c40*/  UIMAD.WIDE.U32.X UR4, UR13, UR17, UR14, UP0 ;  /* 0x000000110d0472a5 */ /* 0x000fd800080e040e */
.L_x_9:
[----:B------:R-:W-:Y:S01]  /*0c50*/  USHF.R.U64 UR43, UR4, UR18, UR5 ;  /* 0x00000012042b7299 */ /* 0x000fe20008001205 */
[----:B------:R-:W-:Y:S01]  /*0c60*/  R2UR UR7, R6 ;  /* 0x00000000060772ca */ /* 0x000fe200000e0000 */
[----:B------:R-:W-:Y:S02]  /*0c70*/  USHF.R.U32.HI UR4, URZ, UR18, UR5 ;  /* 0x000000123f047299 */ /* 0x000fe40008011605 */
[----:B------:R-:W-:Y:S01]  /*0c80*/  UIADD3 UR5, UP0, URZ, -UR43, URZ ;  /* 0x8000002b3f057290 */ /* 0x000fe2000ff1e03f */
[----:B------:R-:W-:Y:S01]  /*0c90*/  ULDC.64 UR14, c[0x0][0x620] ;  /* 0x00018800000e7ab9 */ /* 0x000fe20000000a00 */
[----:B------:R-:W-:Y:S02]  /*0ca0*/  UMOV UR6, UR19 ;  /* 0x0000001300067c82 */ /* 0x000fe40008000000 */
[----:B------:R-:W-:Y:S01]  /*0cb0*/  UIADD3.X UR4, URZ, ~UR4, URZ, UP0, !UPT ;  /* 0x800000043f047290 */ /* 0x000fe200087fe43f */
[----:B------:R-:W-:Y:S01]  /*0cc0*/  ULDC UR9, c[0x0][0x618] ;  /* 0x0001860000097ab9 */ /* 0x000fe20000000800 */
[----:B------:R-:W-:-:S02]  /*0cd0*/  UIMAD UR12, UR11, UR12, UR10 ;  /* 0x0000000c0b0c72a4 */ /* 0x000fc4000f8e020a */
[----:B------:R-:W-:Y:S02]  /*0ce0*/  UIMAD UR4, UR4, UR14, URZ ;  /* 0x0000000e040472a4 */ /* 0x000fe4000f8e023f */
[----:B------:R-:W-:Y:S02]  /*0cf0*/  UIMAD.WIDE.U32 UR6, UR5, UR14, UR6 ;  /* 0x0000000e050672a5 */ /* 0x000fe4000f8e0006 */
[----:B------:R-:W-:Y:S01]  /*0d00*/  UIMAD UR4, UR5, UR15, UR4 ;  /* 0x0000000f050472a4 */ /* 0x000fe2000f8e0204 */
[----:B------:R-:W-:Y:S01]  /*0d10*/  ULDC UR10, c[0x0][0x608] ;  /* 0x00018200000a7ab9 */ /* 0x000fe20000000800 */
[----:B------:R-:W-:Y:S02]  /*0d20*/  ULDC UR18, c[0x0][0x658] ;  /* 0x0001960000127ab9 */ /* 0x000fe40000000800 */
[----:B------:R-:W-:Y:S01]  /*0d30*/  UIADD3 UR7, UR7, UR4, URZ ;  /* 0x0000000407077290 */ /* 0x000fe2000fffe03f */
[----:B------:R-:W-:Y:S02]  /*0d40*/  UMOV UR11, 0xffffffff ;  /* 0xffffffff000b7882 */ /* 0x000fe40000000000 */
[----:B------:R-:W-:Y:S01]  /*0d50*/  ULDC.64 UR4, c[0x0][0x640] ;  /* 0x0001900000047ab9 */ /* 0x000fe20000000a00 */
[----:B------:R-:W-:Y:S01]  /*0d60*/  USHF.R.U64 UR16, UR6, UR9, UR7 ;  /* 0x0000000906107299 */ /* 0x000fe20008001207 */
[----:B------:R-:W-:Y:S01]  /*0d70*/  ISETP.NE.U32.AND P0, PT, RZ, UR4, PT ;  /* 0x00000004ff007c0c */ /* 0x000fe2000bf05070 */
[----:B------:R-:W-:-:S02]  /*0d80*/  USHF.R.U32.HI UR7, URZ, UR9, UR7 ;  /* 0x000000093f077299 */ /* 0x000fc40008011607 */
[----:B------:R-:W-:Y:S01]  /*0d90*/  USHF.L.U32 UR6, UR11, UR18, URZ ;  /* 0x000000120b067299 */ /* 0x000fe2000800063f */
[----:B------:R-:W-:Y:S01]  /*0da0*/  ISETP.NE.AND.EX P0, PT, RZ, UR5, PT, P0 ;  /* 0x00000005ff007c0c */ /* 0x000fe2000bf05300 */
[----:B------:R-:W-:Y:S02]  /*0db0*/  USHF.R.U64 UR22, UR16, UR10, UR7 ;  /* 0x0000000a10167299 */ /* 0x000fe40008001207 */
[----:B------:R-:W-:Y:S02]  /*0dc0*/  USHF.R.U32.HI UR7, URZ, UR10, UR7 ;  /* 0x0000000a3f077299 */ /* 0x000fe40008011607 */
[----:B------:R-:W-:Y:S02]  /*0dd0*/  UISETP.NE.AND UP1, UPT, UR45, URZ, UPT ;  /* 0x0000003f2d00728c */ /* 0x000fe4000bf25270 */
[----:B------:R-:W-:Y:S01]  /*0de0*/  USHF.R.U64 UR23, UR22, UR18, UR7 ;  /* 0x0000001216177299 */ /* 0x000fe20008001207 */
[----:B------:R-:W-:Y:S01]  /*0df0*/  ULDC UR17, c[0x0][0x600] ;  /* 0x0001800000117ab9 */ /* 0x000fe20000000800 */
[----:B------:R-:W-:-:S02]  /*0e00*/  ULOP3.LUT UR13, URZ, UR6, URZ, 0x33, !UPT ;  /* 0x000000063f0d7292 */ /* 0x000fc4000f8e333f */
[----:B------:R-:W-:Y:S02]  /*0e10*/  UIADD3 UR15, UR17, -0x1, URZ ;  /* 0xffffffff110f7890 */ /* 0x000fe4000fffe03f */
[----:B------:R-:W-:Y:S02]  /*0e20*/  USEL UR12, UR8, UR12, !UP1 ;  /* 0x0000000c080c7287 */ /* 0x000fe4000c800000 */
[----:B------:R-:W-:Y:S01]  /*0e30*/  USHF.R.U32.HI UR7, URZ, UR18, UR7 ;  /* 0x000000123f077299 */ /* 0x000fe20008011607 */
[----:B------:R-:W-:Y:S01]  /*0e40*/  ULDC UR19, c[0x0][0x648] ;  /* 0x0001920000137ab9 */ /* 0x000fe20000000800 */
[----:B------:R-:W-:Y:S01]  /*0e50*/  ULDC UR20, c[0x0][0x638] ;  /* 0x00018e0000147ab9 */ /* 0x000fe20000000800 */
[----:B------:R-:W-:Y:S01]  /*0e60*/  UMOV UR21, 0x1 ;  /* 0x0000000100157882 */ /* 0x000fe20000000000 */
[----:B------:R-:W-:Y:S01]  /*0e70*/  UMOV UR6, UR23 ;  /* 0x0000001700067c82 */ /* 0x000fe20008000000 */
[----:B------:R-:W-:Y:S07]  /*0e80*/  @!P0 BRA `(.L_x_10) ;  /* 0x0000000000308947 */ /* 0x000fee0003800000 */
[----:B------:R-:W-:Y:S02]  /*0e90*/  ULDC UR10, c[0x0][0x64c] ;  /* 0x00019300000a7ab9 */ /* 0x000fe40000000800 */
        /* <DEDUP_REMOVED lines=8> */
[----:B------:R-:W-:-:S07]  /*0f20*/  UIMAD.WIDE.U32.X UR4, UR14, UR5, UR10, UP0 ;  /* 0x000000050e0472a5 */ /* 0x000fce00080e040a */
[----:B------:R-:W-:Y:S01]  /*0f30*/  UMOV UR6, UR4 ;  /* 0x0000000400067c82 */ /* 0x000fe20008000000 */
[----:B------:R-:W-:-:S05]  /*0f40*/  UMOV UR7, UR5 ;  /* 0x0000000500077c82 */ /* 0x000fca0008000000 */
.L_x_10:
[----:B------:R-:W-:Y:S01]  /*0f50*/  USHF.R.U64 UR5, UR6, UR19, UR7 ;  /* 0x0000001306057299 */ /* 0x000fe20008001207 */
[----:B------:R-:W-:Y:S01]  /*0f60*/  IMAD.MOV.U32 R0, RZ, RZ, 0x1 ;  /* 0x00000001ff007424 */ /* 0x000fe200078e00ff */
[----:B------:R-:W-:Y:S02]  /*0f70*/  USHF.L.U32 UR4, UR21, UR18, URZ ;  /* 0x0000001215047299 */ /* 0x000fe4000800063f */
[----:B------:R-:W-:Y:S02]  /*0f80*/  ULOP3.LUT UR13, UR22, UR13, URZ, 0xc0, !UPT ;  /* 0x0000000d160d7292 */ /* 0x000fe4000f8ec03f */
[----:B------:R-:W-:Y:S02]  /*0f90*/  UIADD3 UR6, -UR5, URZ, URZ ;  /* 0x0000003f05067290 */ /* 0x000fe4000fffe13f */
[----:B------:R-:W-:Y:S02]  /*0fa0*/  UIMAD UR13, UR4, UR5, UR13 ;  /* 0x00000005040d72a4 */ /* 0x000fe4000f8e020d */
[----:B------:R-:W-:-:S02]  /*0fb0*/  ULOP3.LUT UR15, UR16, UR15, URZ, 0xc0, !UPT ;  /* 0x0000000f100f7292 */ /* 0x000fc4000f8ec03f */
[----:B------:R-:W-:Y:S01]  /*0fc0*/  UIMAD UR4, UR6, UR20, UR23 ;  /* 0x00000014060472a4 */ /* 0x000fe2000f8e0217 */
[----:B------:R-:W-:Y:S01]  /*0fd0*/  ULDC UR5, c[0x0][0x610] ;  /* 0x0001840000057ab9 */ /* 0x000fe20000000800 */
[----:B------:R-:W-:Y:S02]  /*0fe0*/  UISETP.NE.AND UP0, UPT, UR45, URZ, UPT ;  /* 0x0000003f2d00728c */ /* 0x000fe4000bf05270 */
[----:B------:R-:W-:Y:S02]  /*0ff0*/  UIMAD UR12, UR13, UR5, UR12 ;  /* 0x000000050d0c72a4 */ /* 0x000fe4000f8e020c */
[----:B------:R-:W-:-:S04]  /*1000*/  UIMAD UR4, UR4, UR17, UR15 ;  /* 0x00000011040472a4 */ /* 0x000fc8000f8e020f */
[----:B------:R-:W-:Y:S02]  /*1010*/  USEL UR42, UR4, UR12, !UP0 ;  /* 0x0000000c042a7287 */ /* 0x000fe4000c000000 */
[----:B------:R-:W-:-:S12]  /*1020*/  USEL UR41, UR12, UR4, !UP0 ;  /* 0x000000040c297287 */ /* 0x000fd8000c000000 */
.L_x_8:
[----:B------:R-:W-:-:S08]  /*1030*/  NOP ;  /* 0x0000000000007918 */ /* 0x000fd00000000000 */
[----:B------:R-:W1:Y:S02]  /*1040*/  USETMAXREG.TRY_ALLOC.CTAPOOL UP0, 0xf0 ;  /* 0x000000f0000079c8 */ /* 0x000e640008000600 */
[----:B-1----:R-:W-:-:S13]  /*1050*/  PLOP3.LUT P0, PT, PT, PT, UP0, 0x80, 0x0 ;  /* 0x000000000000781c */ /* 0x002fda0003f0f008 */
[----:B------:R-:W-:Y:S05]  /*1060*/  @!P0 BRA `(.L_x_8) ;  /* 0xfffffffc00f08947 */ /* 0x000fea000383ffff */
[----:B------:R-:W-:Y:S01]  /*1070*/  ULDC.64 UR4, c[0x0][0x598] ;  /* 0x0001660000047ab9 */ /* 0x000fe20000000a00 */
[----:B------:R-:W-:Y:S01]  /*1080*/  ULDC.64 UR36, c[0x0][0x208] ;  /* 0x0000820000247ab9 */ /* 0x000fe20000000a00 */
[----:B------:R-:W-:-:S04]  /*1090*/  ISETP.NE.U32.AND P0, PT, RZ, UR4, PT ;  /* 0x00000004ff007c0c */ /* 0x000fc8000bf05070 */
[----:B------:R-:W-:-:S13]  /*10a0*/  ISETP.NE.AND.EX P0, PT, RZ, UR5, PT, P0 ;  /* 0x00000005ff007c0c */ /* 0x000fda000bf05300 */
[----:B------:R-:W-:Y:S05]  /*10b0*/  @!P0 BRA `(.L_x_11) ;  /* 0x00000000001c8947 */ /* 0x000fea0003800000 */
[----:B------:R-:W1:Y:S02]  /*10c0*/  LDC.64 R2, c[0x0][0x598] ;  /* 0x00016600ff027b82 */ /* 0x000e640000000a00 */
[----:B-1----:R-:W2:Y:S02]  /*10d0*/  LDG.E.64 R2, desc[UR36][R2.64] ;  /* 0x0000002402027981 */ /* 0x002ea4000c1e1b00 */
[----:B--2---:R-:W-:-:S04]  /*10e0*/  ISETP.NE.U32.AND P0, PT, R2, RZ, PT ;  /* 0x000000ff0200720c */ /* 0x004fc80003f05070 */
[----:B------:R-:W-:-:S13]  /*10f0*/  ISETP.NE.AND.EX P0, PT, R3, RZ, PT, P0 ;  /* 0x000000ff0300720c */ /* 0x000fda0003f05300 */
[----:B------:R-:W-:Y:S05]  /*1100*/  @!P0 BRA `(.L_x_11) ;  /* 0x0000000000088947 */ /* 0x000fea0003800000 */
[----:B------:R1:W5:Y:S01]  /*1110*/  LD.E R2, desc[UR36][R2.64] ;  /* 0x0000002402027980 */ /* 0x000362000c101900 */
[----:B------:R-:W-:Y:S05]  /*1120*/  BRA `(.L_x_12) ;  /* 0x0000000000247947 */ /* 0x000fea0003800000 */
.L_x_11:
[----:B------:R-:W-:Y:S02]  /*1130*/  ULDC.64 UR4, c[0x0][0x588] ;  /* 0x0001620000047ab9 */ /* 0x000fe40000000a00 */
[----:B------:R-:W-:-:S04]  /*1140*/  ISETP.NE.U32.AND P0, PT, RZ, UR4, PT ;  /* 0x00000004ff007c0c */ /* 0x000fc8000bf05070 */
[----:B------:R-:W-:-:S13]  /*1150*/  ISETP.NE.AND.EX P0, PT, RZ, UR5, PT, P0 ;  /* 0x00000005ff007c0c */ /* 0x000fda000bf05300 */
[----:B------:R-:W-:Y:S05]  /*1160*/  @!P0 BRA `(.L_x_13) ;  /* 0x00000000000c8947 */ /* 0x000fea0003800000 */
[----:B------:R-:W1:Y:S02]  /*1170*/  LDC.64 R2, c[0x0][0x588] ;  /* 0x00016200ff027b82 */ /* 0x000e640000000a00 */
[----:B-1----:R2:W5:Y:S01]  /*1180*/  LDG.E R2, desc[UR36][R2.64] ;  /* 0x0000002402027981 */ /* 0x002562000c1e1900 */
[----:B------:R-:W-:Y:S05]  /*1190*/  BRA `(.L_x_12) ;  /* 0x0000000000087947 */ /* 0x000fea0003800000 */
.L_x_13:
[----:B------:R-:W-:Y:S02]  /*11a0*/  ULDC UR4, c[0x0][0x580] ;  /* 0x0001600000047ab9 */ /* 0x000fe40000000800 */
[----:B------:R-:W-:-:S07]  /*11b0*/  IMAD.U32 R2, RZ, RZ, UR4 ;  /* 0x00000004ff027e24 */ /* 0x000fce000f8e00ff */
.L_x_12:
[----:B------:R-:W-:Y:S02]  /*11c0*/  ULDC.64 UR4, c[0x0][0x5a0] ;  /* 0x0001680000047ab9 */ /* 0x000fe40000000a00 */
[----:B------:R-:W-:-:S04]  /*11d0*/  ISETP.NE.U32.AND P0, PT, RZ, UR4, PT ;  /* 0x00000004ff007c0c */ /* 0x000fc8000bf05070 */
[----:B------:R-:W-:-:S13]  /*11e0*/  ISETP.NE.AND.EX P0, PT, RZ, UR5, PT, P0 ;  /* 0x00000005ff007c0c */ /* 0x000fda000bf05300 */
[----:B------:R-:W-:Y:S05]  /*11f0*/  @!P0 BRA `(.L_x_14) ;  /* 0x00000000001c8947 */ /* 0x000fea0003800000 */
[----:B------:R-:W3:Y:S02]  /*1200*/  LDC.64 R4, c[0x0][0x5a0] ;  /* 0x00016800ff047b82 */ /* 0x000ee40000000a00 */
[----:B---3--:R-:W3:Y:S02]  /*1210*/  LDG.E.64 R4, desc[UR36][R4.64] ;  /* 0x0000002404047981 */ /* 0x008ee4000c1e1b00 */
[----:B---3--:R-:W-:-:S04]  /*1220*/  ISETP.NE.U32.AND P0, PT, R4, RZ, PT ;  /* 0x000000ff0400720c */ /* 0x008fc80003f05070 */
[----:B------:R-:W-:-:S13]  /*1230*/  ISETP.NE.AND.EX P0, PT, R5, RZ, PT, P0 ;  /* 0x000000ff0500720c */ /* 0x000fda0003f05300 */
[----:B------:R-:W-:Y:S05]  /*1240*/  @!P0 BRA `(.L_x_14) ;  /* 0x0000000000088947 */ /* 0x000fea0003800000 */
[----:B------:R3:W5:Y:S01]  /*1250*/  LD.E R16, desc[UR36][R4.64] ;  /* 0x0000002404107980 */ /* 0x000762000c101900 */
[----:B------:R-:W-:Y:S05]  /*1260*/  BRA `(.L_x_15) ;  /* 0x0000000000247947 */ /* 0x000fea0003800000 */
.L_x_14:
[----:B------:R-:W-:Y:S02]  /*1270*/  ULDC.64 UR4, c[0x0][0x590] ;  /* 0x0001640000047ab9 */ /* 0x000fe40000000a00 */
[----:B------:R-:W-:-:S04]  /*1280*/  ISETP.NE.U32.AND P0, PT, RZ, UR4, PT ;  /* 0x00000004ff007c0c */ /* 0x000fc8000bf05070 */
[----:B------:R-:W-:-:S13]  /*1290*/  ISETP.NE.AND.EX P0, PT, RZ, UR5, PT, P0 ;  /* 0x00000005ff007c0c */ /* 0x000fda000bf05300 */
[----:B------:R-:W-:Y:S05]  /*12a0*/  @!P0 BRA `(.L_x_16) ;  /* 0x00000000000c8947 */ /* 0x000fea0003800000 */
[----:B------:R-:W3:Y:S02]  /*12b0*/  LDC.64 R4, c[0x0][0x590] ;  /* 0x00016400ff047b82 */ /* 0x000ee40000000a00 */
[----:B---3--:R4:W5:Y:S01]  /*12c0*/  LDG.E R16, desc[UR36][R4.64] ;  /* 0x0000002404107981 */ /* 0x008962000c1e1900 */
[----:B------:R-:W-:Y:S05]  /*12d0*/  BRA `(.L_x_15) ;  /* 0x0000000000087947 */ /* 0x000fea0003800000 */
.L_x_16:
[----:B------:R-:W-:Y:S02]  /*12e0*/  ULDC UR4, c[0x0][0x584] ;  /* 0x0001610000047ab9 */ /* 0x000fe40000000800 */
[----:B------:R-:W-:-:S07]  /*12f0*/  IMAD.U32 R16, RZ, RZ, UR4 ;  /* 0x00000004ff107e24 */ /* 0x000fce000f8e00ff */
.L_x_15:
[----:B------:R-:W-:-:S13]  /*1300*/  LOP3.LUT P0, RZ, R0, 0xff, RZ, 0xc0, !PT ;  /* 0x000000ff00ff7812 */ /* 0x000fda000780c0ff */
[----:B------:R-:W-:Y:S05]  /*1310*/  @!P0 EXIT ;  /* 0x000000000000894d */ /* 0x000fea0003800000 */
[----:B------:R-:W-:Y:S01]  /*1320*/  ULDC UR4, c[0x0][0x28c] ;  /* 0x0000a30000047ab9 */ /* 0x000fe20000000800 */
[----:B------:R-:W-:Y:S01]  /*1330*/  UMOV UR38, URZ ;  /* 0x0000003f00267c82 */ /* 0x000fe20008000000 */
[----:B------:R-:W-:Y:S01]  /*1340*/  UIADD3 UR4, UR4, 0x1f, URZ ;  /* 0x0000001f04047890 */ /* 0x000fe2000fffe03f */
[----:B------:R-:W-:-:S03]  /*1350*/  UMOV UR39, URZ ;  /* 0x0000003f00277c82 */ /* 0x000fc60008000000 */
[----:B------:R-:W-:-:S04]  /*1360*/  USHF.R.S32.HI UR5, URZ, 0x1f, UR4 ;  /* 0x0000001f3f057899 */ /* 0x000fc80008011404 */
[----:B------:R-:W-:-:S04]  /*1370*/  ULEA.HI UR5, UR5, UR4, URZ, 0x5 ;  /* 0x0000000405057291 */ /* 0x000fc8000f8f283f */
[----:B------:R-:W-:-:S12]  /*1380*/  USHF.R.S32.HI UR44, URZ, 0x5, UR5 ;  /* 0x000000053f2c7899 */ /* 0x000fd80008011405 */
.L_x_546:
[----:B------:R-:W0:Y:S01]  /*1390*/  S2R R0, SR_TID.X ;  /* 0x0000000000007919 */ /* 0x000e220000002100 */
[----:B-1----:R-:W1:Y:S01]  /*13a0*/  S2UR UR7, SR_CgaCtaId ;  /* 0x00000000000779c3 */ /* 0x002e620000008800 */
[----:B------:R-:W-:Y:S02]  /*13b0*/  UMOV UR6, 0x400 ;  /* 0x0000040000067882 */ /* 0x000fe40000000000 */
[----:B-1----:R-:W-:Y:S01]  /*13c0*/  ULEA UR6, UR7, UR6, 0x18 ;  /* 0x0000000607067291 */ /* 0x002fe2000f8ec03f */
[----:B0-----:R-:W-:-:S04]  /*13d0*/  LOP3.LUT R0, R0, 0x80, RZ, 0xc0, !PT ;  /* 0x0000008000007812 */ /* 0x001fc800078ec0ff */
[----:B------:R-:W-:-:S06]  /*13e0*/  SHF.R.U32.HI R0, RZ, 0x7, R0 ;  /* 0x00000007ff007819 */ /* 0x000fcc0000011600 */
[----:B------:R-:W0:Y:S02]  /*13f0*/  SHFL.IDX PT, R0, R0, RZ, 0x1f ;  /* 0x00001fff00007589 */ /* 0x000e2400000e0000 */
[----:B0-----:R-:W-:-:S13]  /*1400*/  R2UR UR4, R0 ;  /* 0x00000000000472ca */ /* 0x001fda00000e0000 */
[----:B------:R-:W-:-:S04]  /*1410*/  ULEA.HI UR5, UR4, UR4, URZ, 0x1 ;  /* 0x0000000404057291 */ /* 0x000fc8000f8f083f */
[----:B------:R-:W-:-:S04]  /*1420*/  ULOP3.LUT UR5, UR5, 0x7fffe, URZ, 0xc0, !UPT ;  /* 0x0007fffe05057892 */ /* 0x000fc8000f8ec03f */
[----:B------:R-:W-:-:S03]  /*1430*/  UIADD3 UR5, UR4, -UR5, URZ ;  /* 0x8000000504057290 */ /* 0x000fc6000fffe03f */
[----:B------:R-:W-:Y:S01]  /*1440*/  ULDC UR4, c[0x0][0x28c] ;  /* 0x0000a30000047ab9 */ /* 0x000fe20000000800 */
[----:B------:R-:W-:Y:S01]  /*1450*/  ULEA UR5, UR5, UR6, 0xd ;  /* 0x0000000605057291 */ /* 0x000fe2000f8e683f */
[----:B------:R-:W-:-:S03]  /*1460*/  ISETP.LT.AND P0, PT, RZ, UR4, PT ;  /* 0x00000004ff007c0c */ /* 0x000fc6000bf01270 */
[----:B------:R-:W-:-:S04]  /*1470*/  UIADD3 UR5, UR5, 0x100, URZ ;  /* 0x0000010005057890 */ /* 0x000fc8000fffe03f */
[----:B------:R-:W-:-:S04]  /*1480*/  USHF.R.U32.HI UR5, URZ, 0x4, UR5 ;  /* 0x000000043f057899 */ /* 0x000fc80008011605 */
[----:B------:R-:W-:Y:S02]  /*1490*/  ULOP3.LUT UR46, UR5, 0x3fff, URZ, 0xc0, !UPT ;  /* 0x00003fff052e7892 */ /* 0x000fe4000f8ec03f */
[----:B--23-5:R-:W-:Y:S10]  /*14a0*/  @P0 BRA `(.L_x_17) ;  /* 0x0000000000400947 */ /* 0x02cff40003800000 */
[----:B------:R-:W-:Y:S01]  /*14b0*/  MOV R0, 0x0 ;  /* 0x0000000000007802 */ /* 0x000fe20000000f00 */
[----:B------:R-:W-:Y:S01]  /*14c0*/  ULDC.64 UR4, c[0x4][0x68] ;  /* 0x01001a0000047ab9 */ /* 0x000fe20000000a00 */
[----:B------:R-:W-:Y:S01]  /*14d0*/  ULDC.64 UR6, c[0x4][0x8] ;  /* 0x0100020000067ab9 */ /* 0x000fe20000000a00 */
[----:B---34-:R-:W-:Y:S01]  /*14e0*/  IMAD.U32 R4, RZ, RZ, UR4 ;  /* 0x00000004ff047e24 */ /* 0x018fe2000f8e00ff */
[----:B------:R0:W1:Y:S01]  /*14f0*/  LDC.64 R14, c[0x4][R0] ;  /* 0x01000000000e7b82 */ /* 0x0000620000000a00 */
[----:B------:R-:W-:Y:S01]  /*1500*/  IMAD.U32 R5, RZ, RZ, UR5 ;  /* 0x00000005ff057e24 */ /* 0x000fe2000f8e00ff */
[----:B------:R-:W-:Y:S01]  /*1510*/  ULDC.64 UR4, c[0x4][0x70] ;  /* 0x01001c0000047ab9 */ /* 0x000fe20000000a00 */
[----:B------:R-:W-:Y:S01]  /*1520*/  IMAD.U32 R10, RZ, RZ, UR6 ;  /* 0x00000006ff0a7e24 */ /* 0x000fe2000f8e00ff */
[----:B------:R-:W-:Y:S01]  /*1530*/  MOV R11, UR7 ;  /* 0x00000007000b7c02 */ /* 0x000fe20008000f00 */
[----:B------:R-:W-:Y:S02]  /*1540*/  IMAD.U32 R6, RZ, RZ, UR4 ;  /* 0x00000004ff067e24 */ /* 0x000fe4000f8e00ff */
[----:B------:R-:W-:-:S02]  /*1550*/  IMAD.U32 R7, RZ, RZ, UR5 ;  /* 0x00000005ff077e24 */ /* 0x000fc4000f8e00ff */
[----:B------:R-:W-:Y:S02]  /*1560*/  IMAD.MOV.U32 R8, RZ, RZ, 0x1e1 ;  /* 0x000001e1ff087424 */ /* 0x000fe400078e00ff */
[----:B------:R-:W-:Y:S02]  /*1570*/  IMAD.MOV.U32 R12, RZ, RZ, 0x1 ;  /* 0x00000001ff0c7424 */ /* 0x000fe400078e00ff */
[----:B0-----:R-:W-:-:S07]  /*1580*/  IMAD.MOV.U32 R13, RZ, RZ, RZ ;  /* 0x000000ffff0d7224 */ /* 0x001fce00078e00ff */
[----:B------:R-:W-:-:S07]  /*1590*/  LEPC R20, `(.L_x_17) ;  /* 0x000000001014794e */ /* 0x000fce0000000000 */
[----:B-12--5:R-:W-:Y:S05]  /*15a0*/  CALL.ABS.NOINC R14 ;  /* 0x000000000e007343 */ /* 0x026fea0003c00000 */
.L_x_17:
[----:B------:R-:W-:-:S06]  /*15b0*/  ULOP3.LUT UR4, UR40, 0x1, URZ, 0xfc, !UPT ;  /* 0x0000000128047892 */ /* 0x000fcc000f8efc3f */
[----:B------:R-:W-:-:S05]  /*15c0*/  IMAD.U32 R0, RZ, RZ, UR4 ;  /* 0x00000004ff007e24 */ /* 0x000fca000f8e00ff */
[----:B------:R-:W-:-:S13]  /*15d0*/  ISETP.NE.AND P0, PT, R0, 0x3, PT ;  /* 0x000000030000780c */ /* 0x000fda0003f05270 */
[----:B------:R-:W-:Y:S05]  /*15e0*/  @!P0 BRA `(.L_x_18) ;  /* 0x0000000000048947 */ /* 0x000fea0003800000 */
[----:B------:R-:W-:Y:S01]  /*15f0*/  BPT.TRAP 0x1 ;  /* 0x000000040000795c */ /* 0x000fe20000300000 */
.L_x_18:
[----:B------:R-:W0:Y:S01]  /*1600*/  S2UR UR5, SR_CgaCtaId ;  /* 0x00000000000579c3 */ /* 0x000e220000008800 */
[----:B------:R-:W-:Y:S01]  /*1610*/  UMOV UR4, 0x400 ;  /* 0x0000040000047882 */ /* 0x000fe20000000000 */
[----:B--2---:R-:W-:Y:S02]  /*1620*/  IMAD.U32 R3, RZ, RZ, UR38 ;  /* 0x00000026ff037e24 */ /* 0x004fe4000f8e00ff */
[----:B---34-:R-:W-:-:S03]  /*1630*/  IMAD.U32 R5, RZ, RZ, UR39 ;  /* 0x00000027ff057e24 */ /* 0x018fc6000f8e00ff */
[----:B------:R-:W-:Y:S01]  /*1640*/  SHF.L.U32 R3, R3, 0x1f, RZ ;  /* 0x0000001f03037819 */ /* 0x000fe200000006ff */
[----:B0-----:R-:W-:-:S06]  /*1650*/  ULEA UR4, UR5, UR4, 0x18 ;  /* 0x0000000405047291 */ /* 0x001fcc000f8ec03f */
[----:B------:R-:W-:-:S04]  /*1660*/  IMAD.U32 R0, RZ, RZ, UR4 ;  /* 0x00000004ff007e24 */ /* 0x000fc8000f8e00ff */
[----:B------:R-:W-:-:S04]  /*1670*/  IMAD R4, R5, 0x8, R0 ;  /* 0x0000000805047824 */ /* 0x000fc800078e0200 */
[----:B------:R0:W1:Y:S01]  /*1680*/  SYNCS.PHASECHK.TRANS64.TRYWAIT P1, [R4+URZ], R3 ;  /* 0x00000003040075a7 */ /* 0x000062000802017f */
[----:B------:R-:W-:Y:S05]  /*1690*/  @!P0 BRA `(.L_x_19) ;  /* 0x0000000000048947 */ /* 0x000fea0003800000 */
[----:B------:R-:W-:Y:S01]  /*16a0*/  BPT.TRAP 0x1 ;  /* 0x000000040000795c */ /* 0x000fe20000300000 */
.L_x_19:
[----:B-1----:R-:W-:Y:S05]  /*16b0*/  @P1 BRA `(.L_x_20) ;  /* 0x0000000000081947 */ /* 0x002fea0003800000 */
[----:B------:R-:W1:Y:S02]  /*16c0*/  SYNCS.PHASECHK.TRANS64.TRYWAIT P1, [R4+URZ], R3 ;  /* 0x00000003040075a7 */ /* 0x000e64000802017f */
[----:B-1----:R-:W-:Y:S05]  /*16d0*/  @!P1 BRA `(.L_x_21) ;  /* 0x00000198006c9947 */ /* 0x002fea0003800000 */
.L_x_20:
[----:B------:R-:W-:-:S04]  /*16e0*/  UISETP.LT.AND UP0, UPT, UR44, 0x1, UPT ;  /* 0x000000012c00788c */ /* 0x000fc8000bf01270 */
[----:B------:R-:W-:-:S06]  /*16f0*/  USEL UR4, UR44, 0x1, UP0 ;  /* 0x000000012c047887 */ /* 0x000fcc0008000000 */
[----:B01----:R-:W-:Y:S01]  /*1700*/  IMAD.U32 R3, RZ, RZ, UR4 ;  /* 0x00000004ff037e24 */ /* 0x003fe2000f8e00ff */
[----:B------:R-:W-:Y:S05]  /*1710*/  WARPSYNC.ALL ;  /* 0x0000000000007948 */ /* 0x000fea0003800000 */
[----:B------:R-:W-:-:S04]  /*1720*/  IADD3 R3, -R3, UR44, RZ ;  /* 0x0000002c03037c10 */ /* 0x000fc8000fffe1ff */
[----:B------:R-:W-:Y:S02]  /*1730*/  ISETP.GE.AND P1, PT, R3, 0x1, PT ;  /* 0x000000010300780c */ /* 0x000fe40003f26270 */
[----:B------:R-:W-:Y:S01]  /*1740*/  R2UR UR4, R0 ;  /* 0x00000000000472ca */ /* 0x000fe200000e0000 */
[----:B------:R-:W-:Y:S01]  /*1750*/  WARPGROUP.ARRIVE ;  /* 0x00000000000079c5 */ /* 0x000fe20000000000 */
[----:B------:R-:W-:Y:S01]  /*1760*/  UMOV UR9, 0x40000040 ;  /* 0x4000004000097882 */ /* 0x000fe20000000000 */
[----:B------:R-:W-:Y:S01]  /*1770*/  UMOV UR11, 0x40000040 ;  /* 0x40000040000b7882 */ /* 0x000fe20000000000 */
[----:B------:R0:W-:Y:S04]  /*1780*/  STL [R1+0x2c8], R17 ;  /* 0x0002c81101007387 */ /* 0x0001e80000100800 */
[----:B-----5:R1:W-:Y:S04]  /*1790*/  STL [R1+0x2c4], R16 ;  /* 0x0002c41001007387 */ /* 0x0203e80000100800 */
[----:B------:R2:W-:Y:S01]  /*17a0*/  STL [R1+0x2c0], R3 ;  /* 0x0002c00301007387 */ /* 0x0005e20000100800 */
[----:B------:R-:W-:-:S03]  /*17b0*/  UIADD3 UR4, UR4, 0x18100, URZ ;  /* 0x0001810004047890 */ /* 0x000fc6000fffe03f */
[----:B------:R3:W-:Y:S01]  /*17c0*/  STL [R1+0x2bc], R2 ;  /* 0x0002bc0201007387 */ /* 0x0007e20000100800 */
[----:B------:R-:W-:-:S03]  /*17d0*/  USHF.R.U32.HI UR4, URZ, 0x4, UR4 ;  /* 0x000000043f047899 */ /* 0x000fc60008011604 */
[----:B------:R4:W-:Y:S01]  /*17e0*/  STL [R1+0x2cc], R0 ;  /* 0x0002cc0001007387 */ /* 0x0009e20000100800 */
[----:B------:R-:W-:Y:S02]  /*17f0*/  ULOP3.LUT UR5, UR4, 0x3fff, URZ, 0xc0, !UPT ;  /* 0x00003fff04057892 */ /* 0x000fe4000f8ec03f */
[----:B------:R-:W-:Y:S02]  /*1800*/  ULOP3.LUT UR4, UR46, 0x10000, URZ, 0xfc, !UPT ;  /* 0x000100002e047892 */ /* 0x000fe4000f8efc3f */
[----:B------:R-:W-:Y:S02]  /*1810*/  ULOP3.LUT UR5, UR5, 0x10000, URZ, 0xfc, !UPT ;  /* 0x0001000005057892 */ /* 0x000fe4000f8efc3f */
[----:B------:R-:W-:Y:S02]  /*1820*/  ULEA UR6, UR39, UR4, 0xb ;  /* 0x0000000427067291 */ /* 0x000fe4000f8e583f */
[----:B------:R-:W-:-:S05]  /*1830*/  ULEA UR7, UR39, UR5, 0xb ;  /* 0x0000000527077291 */ /* 0x000fca000f8e583f */
[----:B------:R-:W-:Y:S02]  /*1840*/  UMOV UR8, UR6 ;  /* 0x0000000600087c82 */ /* 0x000fe40008000000 */
[----:B------:R-:W-:Y:S02]  /*1850*/  UMOV UR10, UR7 ;  /* 0x00000007000a7c82 */ /* 0x000fe40008000000 */
[----:B------:R-:W-:Y:S01]  /*1860*/  HGMMA.64x256x8.F32.TF32 R24, gdesc[UR8], RZ, !UPT, gsb0 ;  /* 0x07e00000081879f0 */ /* 0x000fe2000c0028ff */
[----:B------:R-:W-:Y:S01]  /*1870*/  UIADD3 UR8, UR6, 0x400, URZ ;  /* 0x0000040006087890 */ /* 0x000fe2000fffe03f */
[----:B------:R-:W-:Y:S01]  /*1880*/  UMOV UR9, 0x40000040 ;  /* 0x4000004000097882 */ /* 0x000fe20000000000 */
[----:B------:R-:W-:Y:S02]  /*1890*/  WARPGROUP.DEPBAR.LE gsb0, 0x0 ;  /* 0x00008000000079c5 */ /* 0x000fe40000010000 */
[----:B------:R-:W-:Y:S01]  /*18a0*/  STL.64 [R1], R24 ;  /* 0x0000001801007387 */ /* 0x000fe20000100a00 */
[----:B------:R-:W-:Y:S01]  /*18b0*/  IMAD.MOV.U32 R235, RZ, RZ, R46 ;  /* 0x000000ffffeb7224 */ /* 0x000fe200078e002e */
[----:B------:R-:W-:Y:S01]  /*18c0*/  MOV R232, R49 ;  /* 0x0000003100e87202 */ /* 0x000fe20000000f00 */
[----:B------:R-:W-:Y:S01]  /*18d0*/  IMAD.MOV.U32 R234, RZ, RZ, R47 ;  /* 0x000000ffffea7224 */ /* 0x000fe200078e002f */
[----:B------:R-:W-:Y:S01]  /*18e0*/  STL.64 [R1+0x8], R26 ;  /* 0x0000081a01007387 */ /* 0x000fe20000100a00 */
        /* <DEDUP_REMOVED lines=28> */
[----:B------:R-:W-:-:S02]  /*1ab0*/  IMAD.MOV.U32 R217, RZ, RZ, R64 ;  /* 0x000000ffffd97224 */ /* 0x000fc400078e0040 */
[----:B------:R-:W-:Y:S01]  /*1ac0*/  IMAD.MOV.U32 R216, RZ, RZ, R65 ;  /* 0x000000ffffd87224 */ /* 0x000fe200078e0041 */
[----:B------:R-:W-:Y:S01]  /*1ad0*/  STL.64 [R1+0x48], R42 ;  /* 0x0000482a01007387 */ /* 0x000fe20000100a00 */
[----:B------:R-:W-:Y:S02]  /*1ae0*/  IMAD.MOV.U32 R215, RZ, RZ, R66 ;  /* 0x000000ffffd77224 */ /* 0x000fe400078e0042 */
[----:B------:R-:W-:Y:S01]  /*1af0*/  IMAD.MOV.U32 R214, RZ, RZ, R67 ;  /* 0x000000ffffd67224 */ /* 0x000fe200078e0043 */
[----:B------:R4:W-:Y:S01]  /*1b00*/  STL.64 [R1+0x50], R44 ;  /* 0x0000502c01007387 */ /* 0x0009e20000100a00 */
[----:B------:R-:W-:Y:S02]  /*1b10*/  IMAD.MOV.U32 R213, RZ, RZ, R68 ;  /* 0x000000ffffd57224 */ /* 0x000fe400078e0044 */
[----:B------:R-:W-:Y:S01]  /*1b20*/  IMAD.MOV.U32 R153, RZ, RZ, R69 ;  /* 0x000000ffff997224 */ /* 0x000fe200078e0045 */
[----:B------:R-:W-:Y:S01]  /*1b30*/  STL [R1+0x580], R152 ;  /* 0x0005809801007387 */ /* 0x000fe20000100800 */
[----:B------:R-:W-:-:S02]  /*1b40*/  IMAD.MOV.U32 R154, RZ, RZ, R70 ;  /* 0x000000ffff9a7224 */ /* 0x000fc400078e0046 */
[----:B------:R-:W-:Y:S02]  /*1b50*/  IMAD.MOV.U32 R155, RZ, RZ, R71 ;  /* 0x000000ffff9b7224 */ /* 0x000fe400078e0047 */
[----:B------:R-:W-:Y:S02]  /*1b60*/  IMAD.MOV.U32 R156, RZ, RZ, R72 ;  /* 0x000000ffff9c7224 */ /* 0x000fe400078e0048 */
[----:B------:R-:W-:Y:S02]  /*1b70*/  IMAD.MOV.U32 R157, RZ, RZ, R73 ;  /* 0x000000ffff9d7224 */ /* 0x000fe400078e0049 */
[----:B------:R-:W-:Y:S02]  /*1b80*/  IMAD.MOV.U32 R158, RZ, RZ, R74 ;  /* 0x000000ffff9e7224 */ /* 0x000fe400078e004a */
[----:B------:R-:W-:Y:S02]  /*1b90*/  IMAD.MOV.U32 R160, RZ, RZ, R76 ;  /* 0x000000ffffa07224 */ /* 0x000fe400078e004c */
        /* <DEDUP_REMOVED lines=54> */
[----:B0-----:R-:W-:-:S02]  /*1f00*/  IMAD.MOV.U32 R17, RZ, RZ, R135 ;  /* 0x000000ffff117224 */ /* 0x001fc400078e0087 */
[----:B-1----:R-:W-:Y:S02]  /*1f10*/  IMAD.MOV.U32 R16, RZ, RZ, R136 ;  /* 0x000000ffff107224 */ /* 0x002fe400078e0088 */
        /* <DEDUP_REMOVED lines=11> */
[----:B--2---:R-:W-:Y:S02]  /*1fd0*/  IMAD.MOV.U32 R3, RZ, RZ, R149 ;  /* 0x000000ffff037224 */ /* 0x004fe400078e0095 */
[----:B---3--:R-:W-:Y:S02]  /*1fe0*/  IMAD.MOV.U32 R2, RZ, RZ, R150 ;  /* 0x000000ffff027224 */ /* 0x008fe400078e0096 */
[----:B----4-:R-:W-:Y:S02]  /*1ff0*/  IMAD.MOV.U32 R0, RZ, RZ, R151 ;  /* 0x000000ffff007224 */ /* 0x010fe400078e0097 */
[----:B------:R-:W-:-:S06]  /*2000*/  WARPGROUP.ARRIVE ;  /* 0x00000000000079c5 */ /* 0x000fcc0000000000 */
[----:B------:R-:W-:Y:S03]  /*2010*/  HGMMA.64x256x8.F32.TF32 R24, gdesc[UR8], RZ, !UPT, gsb0 ;  /* 0x07e00000081879f0 */ /* 0x000fe6000c0028ff */
[----:B------:R-:W-:Y:S02]  /*2020*/  WARPGROUP.DEPBAR.LE gsb0, 0x0 ;  /* 0x00008000000079c5 */ /* 0x000fe40000010000 */
[----:B------:R-:W-:Y:S04]  /*2030*/  STL.64 [R1+0x578], R150 ;  /* 0x0005789601007387 */ /* 0x000fe80000100a00 */
        /* <DEDUP_REMOVED lines=20> */
[----:B------:R0:W-:Y:S04]  /*2180*/  STL.64 [R1+0x4d0], R108 ;  /* 0x0004d06c01007387 */ /* 0x0001e80000100a00 */
[----:B0-----:R-:W2:Y:S04]  /*2190*/  LDL.LU R108, [R1] ;  /* 0x00000000016c7983 */ /* 0x001ea80000300800 */
[----:B------:R-:W2:Y:S04]  /*21a0*/  LDL.LU R109, [R1+0x4] ;  /* 0x00000400016d7983 */ /* 0x000ea80000300800 */
        /* <DEDUP_REMOVED lines=19> */
[----:B------:R-:W2:Y:S01]  /*22e0*/  LDL.LU R129, [R1+0x54] ;  /* 0x0000540001817983 */ /* 0x000ea20000300800 */
[----:B------:R-:W-:Y:S01]  /*22f0*/  IMAD.MOV.U32 R130, RZ, RZ, R235 ;  /* 0x000000ffff827224 */ /* 0x000fe200078e00eb */
[----:B------:R-:W-:Y:S01]  /*2300*/  MOV R131, R234 ;  /* 0x000000ea00837202 */ /* 0x000fe20000000f00 */
[----:B------:R-:W-:Y:S01]  /*2310*/  IMAD.MOV.U32 R132, RZ, RZ, R233 ;  /* 0x000000ffff847224 */ /* 0x000fe200078e00e9 */
[----:B------:R-:W-:Y:S01]  /*2320*/  MOV R144, R221 ;  /* 0x000000dd00907202 */ /* 0x000fe20000000f00 */
[----:B------:R-:W-:Y:S01]  /*2330*/  IMAD.MOV.U32 R133, RZ, RZ, R232 ;  /* 0x000000ffff857224 */ /* 0x000fe200078e00e8 */
[----:B------:R-:W-:Y:S01]  /*2340*/  UIADD3 UR8, UR6, 0x2, URZ ;  /* 0x0000000206087890 */ /* 0x000fe2000fffe03f */
[----:B------:R-:W-:Y:S01]  /*2350*/  IMAD.MOV.U32 R134, RZ, RZ, R231 ;  /* 0x000000ffff867224 */ /* 0x000fe200078e00e7 */
[----:B------:R-:W-:Y:S01]  /*2360*/  UIADD3 UR10, UR7, 0x2, URZ ;  /* 0x00000002070a7890 */ /* 0x000fe2000fffe03f */
[----:B------:R-:W-:Y:S01]  /*2370*/  IMAD.MOV.U32 R135, RZ, RZ, R230 ;  /* 0x000000ffff877224 */ /* 0x000fe200078e00e6 */
[----:B------:R-:W-:Y:S01]  /*2380*/  MOV R230, R6 ;  /* 0x0000000600e67202 */ /* 0x000fe20000000f00 */
[----:B------:R-:W-:Y:S01]  /*2390*/  IMAD.MOV.U32 R136, RZ, RZ, R229 ;  /* 0x000000ffff887224 */ /* 0x000fe200078e00e5 */
[----:B------:R-:W-:Y:S01]  /*23a0*/  UMOV UR9, 0x40000040 ;  /* 0x4000004000097882 */ /* 0x000fe20000000000 */
[----:B------:R-:W-:Y:S01]  /*23b0*/  IMAD.MOV.U32 R137, RZ, RZ, R228 ;  /* 0x000000ffff897224 */ /* 0x000fe200078e00e4 */
[----:B------:R-:W-:Y:S01]  /*23c0*/  UMOV UR11, 0x40000040 ;  /* 0x40000040000b7882 */ /* 0x000fe20000000000 */
        /* <DEDUP_REMOVED lines=9> */
[----:B------:R-:W-:Y:S01]  /*2460*/  IMAD.MOV.U32 R148, RZ, RZ, R217 ;  /* 0x000000ffff947224 */ /* 0x000fe200078e00d9 */
[----:B------:R-:W-:Y:S01]  /*2470*/  MOV R217, R19 ;  /* 0x0000001300d97202 */ /* 0x000fe20000000f00 */
        /* <DEDUP_REMOVED lines=24> */
[----:B------:R-:W-:-:S06]  /*2600*/  IMAD.MOV.U32 R235, RZ, RZ, R0 ;  /* 0x000000ffffeb7224 */ /* 0x000fcc00078e0000 */
[----:B--2---:R-:W-:-:S06]  /*2610*/  WARPGROUP.ARRIVE ;  /* 0x00000000000079c5 */ /* 0x004fcc0000000000 */
[----:B------:R-:W-:Y:S03]  /*2620*/  HGMMA.64x256x8.F32.TF32 R108, gdesc[UR8], R108, gsb0 ;  /* 0x07e00000086c79f0 */ /* 0x000fe6000800286c */
[----:B------:R-:W-:Y:S02]  /*2630*/  WARPGROUP.DEPBAR.LE gsb0, 0x0 ;  /* 0x00008000000079c5 */ /* 0x000fe40000010000 */
[----:B------:R-:W-:Y:S04]  /*2640*/  STL.64 [R1], R108 ;  /* 0x0000006c01007387 */ /* 0x000fe80000100a00 */
        /* <DEDUP_REMOVED lines=63> */
[----:B0-----:R-:W2:Y:S04]  /*2a40*/  LDL.LU R152, [R1+0x580] ;  /* 0x0005800001987983 */ /* 0x001ea80000300800 */
[----:B------:R-:W3:Y:S04]  /*2a50*/  LDL.LU.64 R150, [R1+0x578] ;  /* 0x0005780001967983 */ /* 0x000ee80000300a00 */
        /* <DEDUP_REMOVED lines=20> */
[----:B------:R-:W3:Y:S01]  /*2ba0*/  LDL.LU.64 R108, [R1+0x4d0] ;  /* 0x0004d000016c7983 */ /* 0x000ee20000300a00 */
[----:B------:R-:W-:Y:S01]  /*2bb0*/  UIADD3 UR8, UR6, 0x402, URZ ;  /* 0x0000040206087890 */ /* 0x000fe2000fffe03f */
[----:B------:R-:W-:Y:S01]  /*2bc0*/  UMOV UR9, 0x40000040 ;  /* 0x4000004000097882 */ /* 0x000fe20000000000 */
[----:B---3--:R-:W-:-:S07]  /*2bd0*/  WARPGROUP.ARRIVE ;  /* 0x00000000000079c5 */ /* 0x008fce0000000000 */
[----:B------:R-:W-:Y:S03]  /*2be0*/  HGMMA.64x256x8.F32.TF32 R24, gdesc[UR8], R24, gsb0 ;  /* 0x07e00000081879f0 */ /* 0x000fe60008002818 */
        /* <DEDUP_REMOVED lines=65> */
[----:B0-----:R-:W3:Y:S04]  /*3000*/  LDL.LU.64 R24, [R1] ;  /* 0x0000000001187983 */ /* 0x001ee80000300a00 */
        /* <DEDUP_REMOVED lines=63> */
[----:B------:R-:W-:-:S02]  /*3400*/  UIADD3 UR8, UR6, 0x4, URZ ;  /* 0x0000000406087890 */ /* 0x000fc4000fffe03f */
[----:B------:R-:W-:Y:S01]  /*3410*/  UIADD3 UR10, UR7, 0x4, URZ ;  /* 0x00000004070a7890 */ /* 0x000fe2000fffe03f */
[----:B------:R-:W-:Y:S01]  /*3420*/  UMOV UR9, 0x40000040 ;  /* 0x4000004000097882 */ /* 0x000fe20000000000 */
[----:B------:R-:W-:Y:S01]  /*3430*/  UMOV UR11, 0x40000040 ;  /* 0x40000040000b7882 */ /* 0x000fe20000000000 */
[----:B---3--:R-:W-:-:S06]  /*3440*/  WARPGROUP.ARRIVE ;  /* 0x00000000000079c5 */ /* 0x008fcc0000000000 */
[----:B------:R-:W-:Y:S03]  /*3450*/  HGMMA.64x256x8.F32.TF32 R24, gdesc[UR8], R24, gsb0 ;  /* 0x07e00000081879f0 */ /* 0x000fe60008002818 */
        /* <DEDUP_REMOVED lines=42> */
[----:B------:R-:W3:Y:S01]  /*3700*/  LDL.LU.64 R150, [R1+0x4c8] ;  /* 0x0004c80001967983 */ /* 0x000ee20000300a00 */
[----:B------:R-:W-:-:S02]  /*3710*/  IMAD.MOV.U32 R210, RZ, RZ, R126 ;  /* 0x000000ffffd27224 */ /* 0x000fc400078e007e */
[----:B------:R-:W-:Y:S01]  /*3720*/  IMAD.MOV.U32 R211, RZ, RZ, R127 ;  /* 0x000000ffffd37224 */ /* 0x000fe200078e007f */
[----:B------:R-:W3:Y:S01]  /*3730*/  LDL.LU.64 R148, [R1+0x4c0] ;  /* 0x0004c00001947983 */ /* 0x000ee20000300a00 */
[----:B------:R-:W-:Y:S02]  /*3740*/  IMAD.MOV.U32 R208, RZ, RZ, R124 ;  /* 0x000000ffffd07224 */ /* 0x000fe400078e007c */
[----:B------:R-:W-:Y:S01]  /*3750*/  IMAD.MOV.U32 R209, RZ, RZ, R125 ;  /* 0x000000ffffd17224 */ /* 0x000fe200078e007d */
[----:B------:R-:W3:Y:S01]  /*3760*/  LDL.LU.64 R146, [R1+0x4b8] ;  /* 0x0004b80001927983 */ /* 0x000ee20000300a00 */
        /* <DEDUP_REMOVED lines=122> */
[----:B0-----:R-:W3:Y:S04]  /*3f10*/  LDL.LU.64 R44, [R1+0x320] ;  /* 0x00032000012c7983 */ /* 0x001ee80000300a00 */
        /* <DEDUP_REMOVED lines=11> */
[----:B------:R-:W-:-:S02]  /*3fd0*/  UMOV UR9, 0x40000040 ;  /* 0x4000004000097882 */ /* 0x000fc40000000000 */
[----:B--2---:R-:W-:Y:S01]  /*3fe0*/  STL [R1+0x2b8], R152 ;  /* 0x0002b89801007387 */ /* 0x004fe20000100800 */
[----:B---3--:R-:W-:-:S06]  /*3ff0*/  WARPGROUP.ARRIVE ;  /* 0x00000000000079c5 */ /* 0x008fcc0000000000 */
        /* <DEDUP_REMOVED lines=46> */
[----:B------:R-:W-:Y:S01]  /*42e0*/  MOV R135, R235 ;  /* 0x000000eb00877202 */ /* 0x000fe20000000f00 */
[----:B------:R-:W-:Y:S01]  /*42f0*/  IMAD.MOV.U32 R136, RZ, RZ, R234 ;  /* 0x000000ffff887224 */ /* 0x000fe200078e00ea */
[----:B------:R-:W-:Y:S01]  /*4300*/  MOV R148, R222 ;  /* 0x000000de00947202 */ /* 0x000fe20000000f00 */
[----:B------:R-:W-:-:S02]  /*4310*/  IMAD.MOV.U32 R137, RZ, RZ, R233 ;  /* 0x000000ffff897224 */ /* 0x000fc400078e00e9 */
[----:B------:R-:W-:Y:S02]  /*4320*/  IMAD.MOV.U32 R138, RZ, RZ, R232 ;  /* 0x000000ffff8a7224 */ /* 0x000fe400078e00e8 */
[----:B------:R-:W-:Y:S02]  /*4330*/  IMAD.MOV.U32 R139, RZ, RZ, R231 ;  /* 0x000000ffff8b7224 */ /* 0x000fe400078e00e7 */
[----:B------:R-:W-:Y:S02]  /*4340*/  IMAD.MOV.U32 R140, RZ, RZ, R230 ;  /* 0x000000ffff8c7224 */ /* 0x000fe400078e00e6 */
[----:B------:R-:W-:Y:S02]  /*4350*/  IMAD.MOV.U32 R141, RZ, RZ, R229 ;  /* 0x000000ffff8d7224 */ /* 0x000fe400078e00e5 */
[----:B------:R-:W-:Y:S02]  /*4360*/  IMAD.MOV.U32 R142, RZ, RZ, R228 ;  /* 0x000000ffff8e7224 */ /* 0x000fe400078e00e4 */
[----:B------:R-:W-:-:S02]  /*4370*/  IMAD.MOV.U32 R143, RZ, RZ, R227 ;  /* 0x000000ffff8f7224 */ /* 0x000fc400078e00e3 */
[----:B------:R-:W-:Y:S01]  /*4380*/  IMAD.MOV.U32 R144, RZ, RZ, R226 ;  /* 0x000000ffff907224 */ /* 0x000fe200078e00e2 */
[----:B------:R-:W-:Y:S01]  /*4390*/  MOV R226, R13 ;  /* 0x0000000d00e27202 */ /* 0x000fe20000000f00 */
        /* <DEDUP_REMOVED lines=8> */
[----:B------:R-:W-:Y:S01]  /*4420*/  IMAD.MOV.U32 R131, RZ, RZ, R17 ;  /* 0x000000ffff837224 */ /* 0x000fe200078e0011 */
[----:B------:R-:W-:Y:S01]  /*4430*/  UIADD3 UR8, UR6, 0x6, URZ ;  /* 0x0000000606087890 */ /* 0x000fe2000fffe03f */
[----:B------:R-:W-:Y:S01]  /*4440*/  IMAD.MOV.U32 R132, RZ, RZ, R16 ;  /* 0x000000ffff847224 */ /* 0x000fe200078e0010 */
[----:B------:R-:W-:Y:S01]  /*4450*/  UIADD3 UR10, UR7, 0x6, URZ ;  /* 0x00000006070a7890 */ /* 0x000fe2000fffe03f */
[----:B------:R-:W-:Y:S01]  /*4460*/  IMAD.MOV.U32 R133, RZ, RZ, R3 ;  /* 0x000000ffff857224 */ /* 0x000fe200078e0003 */
[----:B------:R-:W-:Y:S01]  /*4470*/  UMOV UR9, 0x40000040 ;  /* 0x4000004000097882 */ /* 0x000fe20000000000 */
[----:B------:R-:W-:Y:S01]  /*4480*/  IMAD.MOV.U32 R134, RZ, RZ, R2 ;  /* 0x000000ffff867224 */ /* 0x000fe200078e0002 */
[----:B------:R-:W-:Y:S01]  /*4490*/  UMOV UR11, 0x40000040 ;  /* 0x40000040000b7882 */ /* 0x000fe20000000000 */
[----:B------:R-:W-:Y:S01]  /*44a0*/  IMAD.MOV.U32 R218, RZ, RZ, R23 ;  /* 0x000000ffffda7224 */ /* 0x000fe200078e0017 */
[----:B------:R0:W5:Y:S01]  /*44b0*/  LDL.LU R0, [R1+0x2cc] ;  /* 0x0002cc0001007983 */ /* 0x0001620000300800 */
[----:B------:R-:W-:-:S02]  /*44c0*/  IMAD.MOV.U32 R219, RZ, RZ, R22 ;  /* 0x000000ffffdb7224 */ /* 0x000fc400078e0016 */
[----:B------:R-:W-:Y:S01]  /*44d0*/  IMAD.MOV.U32 R220, RZ, RZ, R21 ;  /* 0x000000ffffdc7224 */ /* 0x000fe200078e0015 */
[----:B------:R0:W5:Y:S01]  /*44e0*/  LDL.LU R17, [R1+0x2c8] ;  /* 0x0002c80001117983 */ /* 0x0001620000300800 */
[----:B------:R-:W-:Y:S02]  /*44f0*/  IMAD.MOV.U32 R221, RZ, RZ, R20 ;  /* 0x000000ffffdd7224 */ /* 0x000fe400078e0014 */
[----:B------:R-:W-:Y:S01]  /*4500*/  IMAD.MOV.U32 R222, RZ, RZ, R19 ;  /* 0x000000ffffde7224 */ /* 0x000fe200078e0013 */
[----:B------:R0:W5:Y:S01]  /*4510*/  LDL.LU R16, [R1+0x2c4] ;  /* 0x0002c40001107983 */ /* 0x0001620000300800 */
[----:B------:R-:W-:Y:S02]  /*4520*/  IMAD.MOV.U32 R223, RZ, RZ, R18 ;  /* 0x000000ffffdf7224 */ /* 0x000fe400078e0012 */
[----:B------:R-:W-:Y:S01]  /*4530*/  IMAD.MOV.U32 R224, RZ, RZ, R15 ;  /* 0x000000ffffe07224 */ /* 0x000fe200078e000f */
[----:B------:R0:W5:Y:S01]  /*4540*/  LDL.LU R3, [R1+0x2c0] ;  /* 0x0002c00001037983 */ /* 0x0001620000300800 */
[----:B------:R-:W-:-:S02]  /*4550*/  IMAD.MOV.U32 R225, RZ, RZ, R14 ;  /* 0x000000ffffe17224 */ /* 0x000fc400078e000e */
[----:B------:R-:W-:Y:S01]  /*4560*/  IMAD.MOV.U32 R227, RZ, RZ, R12 ;  /* 0x000000ffffe37224 */ /* 0x000fe200078e000c */
[----:B------:R0:W5:Y:S01]  /*4570*/  LDL.LU R2, [R1+0x2bc] ;  /* 0x0002bc0001027983 */ /* 0x0001620000300800 */
[----:B------:R-:W-:Y:S02]  /*4580*/  IMAD.MOV.U32 R228, RZ, RZ, R11 ;  /* 0x000000ffffe47224 */ /* 0x000fe400078e000b */
[----:B------:R-:W-:Y:S02]  /*4590*/  IMAD.MOV.U32 R229, RZ, RZ, R10 ;  /* 0x000000ffffe57224 */ /* 0x000fe400078e000a */
[----:B------:R-:W-:Y:S02]  /*45a0*/  IMAD.MOV.U32 R230, RZ, RZ, R9 ;  /* 0x000000ffffe67224 */ /* 0x000fe400078e0009 */
[----:B------:R-:W-:Y:S02]  /*45b0*/  IMAD.MOV.U32 R231, RZ, RZ, R8 ;  /* 0x000000ffffe77224 */ /* 0x000fe400078e0008 */
[----:B------:R-:W-:-:S02]  /*45c0*/  IMAD.MOV.U32 R232, RZ, RZ, R7 ;  /* 0x000000ffffe87224 */ /* 0x000fc400078e0007 */
        /* <DEDUP_REMOVED lines=70> */
[----:B-1----:R0:W5:Y:S04]  /*4a30*/  LDL.LU R152, [R1+0x2b8] ;  /* 0x0002b80001987983 */ /* 0x0021680000300800 */
[----:B------:R-:W2:Y:S04]  /*4a40*/  LDL.LU.64 R150, [R1+0x2b0] ;  /* 0x0002b00001967983 */ /* 0x000ea80000300a00 */
        /* <DEDUP_REMOVED lines=20> */
[----:B------:R-:W2:Y:S01]  /*4b90*/  LDL.LU.64 R108, [R1+0x208] ;  /* 0x00020800016c7983 */ /* 0x000ea20000300a00 */
[----:B------:R-:W-:Y:S01]  /*4ba0*/  UIADD3 UR8, UR6, 0x406, URZ ;  /* 0x0000040606087890 */ /* 0x000fe2000fffe03f */
[----:B------:R-:W-:Y:S01]  /*4bb0*/  UMOV UR9, 0x40000040 ;  /* 0x4000004000097882 */ /* 0x000fe20000000000 */
[----:B--2---:R-:W-:-:S07]  /*4bc0*/  WARPGROUP.ARRIVE ;  /* 0x00000000000079c5 */ /* 0x004fce0000000000 */
[----:B------:R-:W-:Y:S03]  /*4bd0*/  HGMMA.64x256x8.F32.TF32 R24, gdesc[UR8], R24, gsb0 ;  /* 0x07e00000081879f0 */ /* 0x000fe60008002818 */
[----:B------:R-:W-:Y:S02]  /*4be0*/  WARPGROUP.DEPBAR.LE gsb0, 0x0 ;  /* 0x00008000000079c5 */ /* 0x000fe40000010000 */
[----:B0-----:R-:W-:Y:S05]  /*4bf0*/  @!P1 BRA `(.L_x_22) ;  /* 0x0000004000d09947 */ /* 0x001fea0003800000 */
[----:B------:R-:W-:Y:S01]  /*4c00*/  UIADD3 UR7, UR39, 0x1, URZ ;  /* 0x0000000127077890 */ /* 0x000fe2000fffe03f */
[----:B-----5:R-:W-:Y:S01]  /*4c10*/  R2UR UR6, R3 ;  /* 0x00000000030672ca */ /* 0x020fe200000e0000 */
[----:B------:R-:W-:Y:S02]  /*4c20*/  UMOV UR12, UR39 ;  /* 0x00000027000c7c82 */ /* 0x000fe40008000000 */
[----:B------:R-:W-:-:S04]  /*4c30*/  UISETP.NE.AND UP0, UPT, UR7, 0x3, UPT ;  /* 0x000000030700788c */ /* 0x000fc8000bf05270 */
[----:B------:R-:W-:Y:S02]  /*4c40*/  USEL UR8, URZ, 0x1, UP0 ;  /* 0x000000013f087887 */ /* 0x000fe40008000000 */
[----:B------:R-:W-:Y:S02]  /*4c50*/  USEL UR7, UR7, URZ, UP0 ;  /* 0x0000003f07077287 */ /* 0x000fe40008000000 */
[----:B------:R-:W-:-:S06]  /*4c60*/  ULOP3.LUT UR8, UR38, UR8, URZ, 0x3c, !UPT ;  /* 0x0000000826087292 */ /* 0x000fcc000f8e3c3f */
[----:B------:R-:W-:-:S07]  /*4c70*/  IMAD.U32 R3, RZ, RZ, UR8 ;  /* 0x00000008ff037e24 */ /* 0x000fce000f8e00ff */
.L_x_29:
[----:B------:R-:W-:Y:S05]  /*4c80*/  @!P0 BRA `(.L_x_23) ;  /* 0x0000000000048947 */ /* 0x000fea0003800000 */
[----:B------:R-:W-:Y:S01]  /*4c90*/  BPT.TRAP 0x1 ;  /* 0x000000040000795c */ /* 0x000fe20000300000 */
.L_x_23:
[----:B------:R-:W0:Y:S01]  /*4ca0*/  S2UR UR9, SR_CgaCtaId ;  /* 0x00000000000979c3 */ /* 0x000e220000008800 */
[----:B------:R-:W-:Y:S01]  /*4cb0*/  UMOV UR8, 0x400 ;  /* 0x0000040000087882 */ /* 0x000fe20000000000 */
[----:B------:R-:W-:Y:S01]  /*4cc0*/  IMAD.U32 R4, RZ, RZ, UR7 ;  /* 0x00000007ff047e24 */ /* 0x000fe2000f8e00ff */
[----:B------:R-:W-:Y:S01]  /*4cd0*/  SHF.L.U32 R5, R3, 0x1f, RZ ;  /* 0x0000001f03057819 */ /* 0x000fe200000006ff */
[----:B0-----:R-:W-:-:S06]  /*4ce0*/  ULEA UR8, UR9, UR8, 0x18 ;  /* 0x0000000809087291 */ /* 0x001fcc000f8ec03f */
[----:B------:R-:W-:-:S05]  /*4cf0*/  IMAD.U32 R0, RZ, RZ, UR8 ;  /* 0x00000008ff007e24 */ /* 0x000fca000f8e00ff */
[----:B------:R-:W-:-:S04]  /*4d00*/  LEA R4, R4, R0, 0x3 ;  /* 0x0000000004047211 */ /* 0x000fc800078e18ff */
[----:B------:R0:W1:Y:S01]  /*4d10*/  SYNCS.PHASECHK.TRANS64.TRYWAIT P1, [R4+URZ], R5 ;  /* 0x00000005040075a7 */ /* 0x000062000802017f */
[----:B------:R-:W-:Y:S05]  /*4d20*/  @!P0 BRA `(.L_x_24) ;  /* 0x0000000000048947 */ /* 0x000fea0003800000 */
[----:B------:R-:W-:Y:S01]  /*4d30*/  BPT.TRAP 0x1 ;  /* 0x000000040000795c */ /* 0x000fe20000300000 */
.L_x_24:
[----:B-1----:R-:W-:Y:S05]  /*4d40*/  @P1 BRA `(.L_x_25) ;  /* 0x0000000000081947 */ /* 0x002fea0003800000 */
[----:B------:R-:W1:Y:S02]  /*4d50*/  SYNCS.PHASECHK.TRANS64.TRYWAIT P1, [R4+URZ], R5 ;  /* 0x00000005040075a7 */ /* 0x000e64000802017f */
[----:B-1----:R-:W-:Y:S05]  /*4d60*/  @!P1 BRA `(.L_x_26) ;  /* 0x0000016000dc9947 */ /* 0x002fea0003800000 */
.L_x_25:
        /* <DEDUP_REMOVED lines=64> */
[----:B--2---:R-:W2:Y:S04]  /*5170*/  LDL.LU.64 R24, [R1] ;  /* 0x0000000001187983 */ /* 0x004ea80000300a00 */
        /* <DEDUP_REMOVED lines=63> */
[----:B------:R-:W-:-:S02]  /*5570*/  ULEA UR13, UR7, UR4, 0xb ;  /* 0x00000004070d7291 */ /* 0x000fc4000f8e583f */
[----:B------:R-:W-:Y:S01]  /*5580*/  ULEA UR14, UR7, UR5, 0xb ;  /* 0x00000005070e7291 */ /* 0x000fe2000f8e583f */
[----:B------:R-:W-:Y:S01]  /*5590*/  STL [R1+0x2cc], R17 ;  /* 0x0002cc1101007387 */ /* 0x000fe20000100800 */
[----:B------:R-:W-:Y:S01]  /*55a0*/  UMOV UR9, 0x40000040 ;  /* 0x4000004000097882 */ /* 0x000fe20000000000 */
[----:B------:R-:W-:Y:S02]  /*55b0*/  UMOV UR11, 0x40000040 ;  /* 0x40000040000b7882 */ /* 0x000fe40000000000 */
[----:B------:R-:W-:Y:S01]  /*55c0*/  UMOV UR8, UR13 ;  /* 0x0000000d00087c82 */ /* 0x000fe20008000000 */
[----:B------:R-:W-:Y:S01]  /*55d0*/  STL [R1+0x2c8], R16 ;  /* 0x0002c81001007387 */ /* 0x000fe20000100800 */
[----:B------:R-:W-:-:S03]  /*55e0*/  UMOV UR10, UR14 ;  /* 0x0000000e000a7c82 */ /* 0x000fc60008000000 */
[----:B------:R-:W-:Y:S04]  /*55f0*/  STL [R1+0x2c4], R3 ;  /* 0x0002c40301007387 */ /* 0x000fe80000100800 */
[----:B------:R3:W-:Y:S04]  /*5600*/  STL [R1+0x2c0], R2 ;  /* 0x0002c00201007387 */ /* 0x0007e80000100800 */
[----:B------:R4:W-:Y:S01]  /*5610*/  STL [R1+0x2bc], R0 ;  /* 0x0002bc0001007387 */ /* 0x0009e20000100800 */
[----:B--2---:R-:W-:-:S06]  /*5620*/  WARPGROUP.ARRIVE ;  /* 0x00000000000079c5 */ /* 0x004fcc0000000000 */
[----:B------:R-:W-:Y:S03]  /*5630*/  HGMMA.64x256x8.F32.TF32 R24, gdesc[UR8], R24, gsb0 ;  /* 0x07e00000081879f0 */ /* 0x000fe60008002818 */
[----:B------:R-:W-:Y:S02]  /*5640*/  WARPGROUP.DEPBAR.LE gsb0, 0x0 ;  /* 0x00008000000079c5 */ /* 0x000fe40000010000 */
[----:B------:R-:W-:Y:S01]  /*5650*/  STL.64 [R1], R24 ;  /* 0x0000001801007387 */ /* 0x000fe20000100a00 */
[----:B---3--:R-:W-:Y:S01]  /*5660*/  IMAD.MOV.U32 R2, RZ, RZ, R150 ;  /* 0x000000ffff027224 */ /* 0x008fe200078e0096 */
[----:B------:R-:W-:Y:S01]  /*5670*/  MOV R3, R149 ;  /* 0x0000009500037202 */ /* 0x000fe20000000f00 */
[----:B----4-:R-:W-:Y:S01]  /*5680*/  IMAD.MOV.U32 R0, RZ, RZ, R151 ;  /* 0x000000ffff007224 */ /* 0x010fe200078e0097 */
[----:B------:R-:W-:Y:S01]  /*5690*/  STL.64 [R1+0x8], R26 ;  /* 0x0000081a01007387 */ /* 0x000fe20000100a00 */
[----:B01----:R-:W-:Y:S01]  /*56a0*/  IMAD.MOV.U32 R4, RZ, RZ, R148 ;  /* 0x000000ffff047224 */ /* 0x003fe200078e0094 */
        /* <DEDUP_REMOVED lines=35> */
[----:B------:R-:W2:Y:S01]  /*58e0*/  LDL.LU.64 R150, [R1+0x780] ;  /* 0x0007800001967983 */ /* 0x000ea20000300a00 */
[----:B------:R-:W-:-:S02]  /*58f0*/  IMAD.MOV.U32 R210, RZ, RZ, R126 ;  /* 0x000000ffffd27224 */ /* 0x000fc400078e007e */
[----:B------:R-:W-:Y:S01]  /*5900*/  IMAD.MOV.U32 R211, RZ, RZ, R127 ;  /* 0x000000ffffd37224 */ /* 0x000fe200078e007f */
[----:B------:R-:W2:Y:S01]  /*5910*/  LDL.LU.64 R148, [R1+0x778] ;  /* 0x0007780001947983 */ /* 0x000ea20000300a00 */
[----:B------:R-:W-:Y:S02]  /*5920*/  IMAD.MOV.U32 R208, RZ, RZ, R124 ;  /* 0x000000ffffd07224 */ /* 0x000fe400078e007c */
[----:B------:R-:W-:Y:S01]  /*5930*/  IMAD.MOV.U32 R209, RZ, RZ, R125 ;  /* 0x000000ffffd17224 */ /* 0x000fe200078e007d */
[----:B------:R-:W2:Y:S01]  /*5940*/  LDL.LU.64 R146, [R1+0x770] ;  /* 0x0007700001927983 */ /* 0x000ea20000300a00 */
        /* <DEDUP_REMOVED lines=122> */
[----:B0-----:R-:W2:Y:S04]  /*60f0*/  LDL.LU.64 R44, [R1+0x5d8] ;  /* 0x0005d800012c7983 */ /* 0x001ea80000300a00 */
        /* <DEDUP_REMOVED lines=11> */
[----:B------:R-:W-:-:S02]  /*61b0*/  UMOV UR9, 0x40000040 ;  /* 0x4000004000097882 */ /* 0x000fc40000000000 */
[----:B------:R-:W-:Y:S01]  /*61c0*/  STL [R1+0x580], R152 ;  /* 0x0005809801007387 */ /* 0x000fe20000100800 */
[----:B--2---:R-:W-:-:S06]  /*61d0*/  WARPGROUP.ARRIVE ;  /* 0x00000000000079c5 */ /* 0x004fcc0000000000 */
        /* <DEDUP_REMOVED lines=56> */
[----:B------:R-:W-:Y:S01]  /*6560*/  IMAD.MOV.U32 R139, RZ, RZ, R226 ;  /* 0x000000ffff8b7224 */ /* 0x000fe200078e00e2 */
[----:B------:R-:W-:Y:S01]  /*6570*/  MOV R226, R10 ;  /* 0x0000000a00e27202 */ /* 0x000fe20000000f00 */
        /* <DEDUP_REMOVED lines=33> */
[----:B------:R-:W-:Y:S01]  /*6790*/  IMAD.MOV.U32 R235, RZ, RZ, R0 ;  /* 0x000000ffffeb7224 */ /* 0x000fe200078e0000 */
[----:B------:R-:W-:Y:S02]  /*67a0*/  UIADD3 UR8, UR13, 0x2, URZ ;  /* 0x000000020d087890 */ /* 0x000fe4000fffe03f */
[----:B------:R-:W-:Y:S01]  /*67b0*/  UIADD3 UR10, UR14, 0x2, URZ ;  /* 0x000000020e0a7890 */ /* 0x000fe2000fffe03f */
[----:B------:R-:W-:Y:S01]  /*67c0*/  UMOV UR9, 0x40000040 ;  /* 0x4000004000097882 */ /* 0x000fe20000000000 */
[----:B------:R-:W-:Y:S01]  /*67d0*/  UMOV UR11, 0x40000040 ;  /* 0x40000040000b7882 */ /* 0x000fe20000000000 */
        /* <DEDUP_REMOVED lines=236> */
[----:B------:R-:W-:Y:S01]  /*76a0*/  STL.64 [R1+0x30], R36 ;  /* 0x0000302401007387 */ /* 0x000fe20000100a00 */
[----:B------:R-:W-:-:S03]  /*76b0*/  IMAD.MOV.U32 R5, RZ, RZ, R150 ;  /* 0x000000ffff057224 */ /* 0x000fc600078e0096 */
[----:B------:R-:W-:Y:S01]  /*76c0*/  STL.64 [R1+0x38], R38 ;  /* 0x0000382601007387 */ /* 0x000fe20000100a00 */
[----:B------:R-:W-:-:S03]  /*76d0*/  IMAD.MOV.U32 R4, RZ, RZ, R151 ;  /* 0x000000ffff047224 */ /* 0x000fc600078e0097 */
[----:B------:R-:W-:Y:S01]  /*76e0*/  STL.64 [R1+0x40], R40 ;  /* 0x0000402801007387 */ /* 0x000fe20000100a00 */
[----:B------:R-:W-:-:S03]  /*76f0*/  IMAD.MOV.U32 R7, RZ, RZ, R148 ;  /* 0x000000ffff077224 */ /* 0x000fc600078e0094 */
[----:B------:R-:W-:Y:S01]  /*7700*/  STL.64 [R1+0x48], R42 ;  /* 0x0000482a01007387 */ /* 0x000fe20000100a00 */
[----:B------:R-:W-:-:S03]  /*7710*/  IMAD.MOV.U32 R6, RZ, RZ, R149 ;  /* 0x000000ffff067224 */ /* 0x000fc600078e0095 */
[----:B------:R0:W-:Y:S01]  /*7720*/  STL.64 [R1+0x50], R44 ;  /* 0x0000502c01007387 */ /* 0x0001e20000100a00 */
[----:B------:R-:W-:Y:S02]  /*7730*/  IMAD.MOV.U32 R9, RZ, RZ, R146 ;  /* 0x000000ffff097224 */ /* 0x000fe400078e0092 */
[----:B------:R-:W-:Y:S01]  /*7740*/  IMAD.MOV.U32 R8, RZ, RZ, R147 ;  /* 0x000000ffff087224 */ /* 0x000fe200078e0093 */
[----:B------:R-:W3:Y:S01]  /*7750*/  LDL.LU.64 R150, [R1+0x4c8] ;  /* 0x0004c80001967983 */ /* 0x000ee20000300a00 */
[----:B------:R-:W-:Y:S02]  /*7760*/  IMAD.MOV.U32 R11, RZ, RZ, R144 ;  /* 0x000000ffff0b7224 */ /* 0x000fe400078e0090 */
[----:B------:R-:W-:Y:S01]  /*7770*/  IMAD.MOV.U32 R10, RZ, RZ, R145 ;  /* 0x000000ffff0a7224 */ /* 0x000fe200078e0091 */
[----:B------:R-:W3:Y:S01]  /*7780*/  LDL.LU.64 R148, [R1+0x4c0] ;  /* 0x0004c00001947983 */ /* 0x000ee20000300a00 */
[----:B------:R-:W-:Y:S01]  /*7790*/  IMAD.MOV.U32 R13, RZ, RZ, R142 ;  /* 0x000000ffff0d7224 */ /* 0x000fe200078e008e */
[----:B------:R-:W-:Y:S01]  /*77a0*/  MOV R15, R140 ;  /* 0x0000008c000f7202 */ /* 0x000fe20000000f00 */
[----:B------:R-:W-:Y:S01]  /*77b0*/  IMAD.MOV.U32 R12, RZ, RZ, R143 ;  /* 0x000000ffff0c7224 */ /* 0x000fe200078e008f */
[----:B------:R-:W3:Y:S01]  /*77c0*/  LDL.LU.64 R146, [R1+0x4b8] ;  /* 0x0004b80001927983 */ /* 0x000ee20000300a00 */
[----:B------:R-:W-:-:S03]  /*77d0*/  IMAD.MOV.U32 R14, RZ, RZ, R141 ;  /* 0x000000ffff0e7224 */ /* 0x000fc600078e008d */
[----:B------:R-:W3:Y:S01]  /*77e0*/  LDL.LU.64 R144, [R1+0x4b0] ;  /* 0x0004b00001907983 */ /* 0x000ee20000300a00 */
[----:B------:R-:W-:Y:S02]  /*77f0*/  IMAD.MOV.U32 R19, RZ, RZ, R138 ;  /* 0x000000ffff137224 */ /* 0x000fe400078e008a */
        /* <DEDUP_REMOVED lines=349> */
[----:B------:R-:W-:Y:S01]  /*8dd0*/  BPT.TRAP 0x1 ;  /* 0x000000040000795c */ /* 0x000fe20000300000 */
.L_x_27:
[----:B-----5:R-:W-:Y:S01]  /*8de0*/  ISETP.NE.AND P1, PT, R17, RZ, PT ;  /* 0x000000ff1100720c */ /* 0x020fe20003f25270 */
[----:B------:R-:W-:Y:S01]  /*8df0*/  IMAD.U32 R4, RZ, RZ, UR12 ;  /* 0x0000000cff047e24 */ /* 0x000fe2000f8e00ff */
[----:B------:R-:W-:-:S11]  /*8e00*/  UISETP.GT.U32.AND UP0, UPT, UR40, 0x1, UPT ;  /* 0x000000012800788c */ /* 0x000fd6000bf04070 */
[----:B------:R-:W-:-:S04]  /*8e10*/  @P1 IMAD R4, R4, 0x8, R0 ;  /* 0x0000000804041824 */ /* 0x000fc800078e0200 */
[----:B------:R-:W-:-:S05]  /*8e20*/  @P1 VIADD R4, R4, 0x18 ;  /* 0x0000001804041836 */ /* 0x000fca0000000000 */
[----:B------:R-:W-:-:S04]  /*8e30*/  @P1 PRMT R4, R152, 0x654, R4 ;  /* 0x0000065498041816 */ /* 0x000fc80000000004 */
[----:B------:R0:W-:Y:S01]  /*8e40*/  @P1 SYNCS.ARRIVE.TRANS64.RED.A1T0 RZ, [R4+URZ], RZ ;  /* 0x000000ff04ff19a7 */ /* 0x0001e2000810043f */
[----:B------:R-:W-:-:S13]  /*8e50*/  PLOP3.LUT P1, PT, PT, PT, UP0, 0x80, 0x0 ;  /* 0x000000000000781c */ /* 0x000fda0003f2f008 */
[----:B0-----:R-:W-:Y:S05]  /*8e60*/  @P1 BRA `(.L_x_28) ;  /* 0x0000000000041947 */ /* 0x001fea0003800000 */
[----:B------:R-:W-:Y:S01]  /*8e70*/  BPT.TRAP 0x1 ;  /* 0x000000040000795c */ /* 0x000fe20000300000 */
.L_x_28:
[----:B------:R-:W-:Y:S02]  /*8e80*/  UISETP.GT.AND UP2, UPT, UR6, 0x1, UPT ;  /* 0x000000010600788c */ /* 0x000fe4000bf44270 */
[----:B------:R-:W-:Y:S02]  /*8e90*/  UIADD3 UR7, UR7, 0x1, URZ ;  /* 0x0000000107077890 */ /* 0x000fe4000fffe03f */
[----:B------:R-:W-:Y:S02]  /*8ea0*/  UIADD3 UR12, UR12, 0x1, URZ ;  /* 0x000000010c0c7890 */ /* 0x000fe4000fffe03f */
[----:B------:R-:W-:Y:S01]  /*8eb0*/  PLOP3.LUT P1, PT, PT, PT, UP2, 0x80, 0x0 ;  /* 0x000000000000781c */ /* 0x000fe20003f2f028 */
[----:B------:R-:W-:Y:S02]  /*8ec0*/  UISETP.NE.AND UP0, UPT, UR7, 0x3, UPT ;  /* 0x000000030700788c */ /* 0x000fe4000bf05270 */
[----:B------:R-:W-:Y:S02]  /*8ed0*/  UISETP.NE.AND UP1, UPT, UR12, 0x3, UPT ;  /* 0x000000030c00788c */ /* 0x000fe4000bf25270 */
[----:B------:R-:W-:-:S02]  /*8ee0*/  USEL UR8, URZ, 0x1, UP0 ;  /* 0x000000013f087887 */ /* 0x000fc40008000000 */
[----:B------:R-:W-:Y:S02]  /*8ef0*/  UIADD3 UR6, UR6, -0x1, URZ ;  /* 0xffffffff06067890 */ /* 0x000fe4000fffe03f */
[----:B------:R-:W-:Y:S02]  /*8f00*/  USEL UR7, UR7, URZ, UP0 ;  /* 0x0000003f07077287 */ /* 0x000fe40008000000 */
[----:B------:R-:W-:Y:S01]  /*8f10*/  USEL UR12, UR12, URZ, UP1 ;  /* 0x0000003f0c0c7287 */ /* 0x000fe20008800000 */
[----:B------:R-:W-:Y:S01]  /*8f20*/  LOP3.LUT R3, R3, UR8, RZ, 0x3c, !PT ;  /* 0x0000000803037c12 */ /* 0x000fe2000f8e3cff */
[----:B------:R-:W-:Y:S10]  /*8f30*/  @P1 BRA `(.L_x_29) ;  /* 0xffffffbc00501947 */ /* 0x000ff4000383ffff */
.L_x_22:
[----:B-----5:R-:W0:Y:S02]  /*8f40*/  LDC R3, c[0x0][0x28c] ;  /* 0x0000a300ff037b82 */ /* 0x020e240000000800 */
[----:B0-----:R-:W-:-:S13]  /*8f50*/  ISETP.GE.AND P1, PT, R3, 0x1, PT ;  /* 0x000000010300780c */ /* 0x001fda0003f26270 */
[----:B------:R-:W-:Y:S05]  /*8f60*/  @!P1 BRA `(.L_x_30) ;  /* 0x0000000000549947 */ /* 0x000fea0003800000 */
[----:B------:R-:W-:Y:S05]  /*8f70*/  @!P0 BRA `(.L_x_31) ;  /* 0x0000000000048947 */ /* 0x000fea0003800000 */
[----:B------:R-:W-:Y:S01]  /*8f80*/  BPT.TRAP 0x1 ;  /* 0x000000040000795c */ /* 0x000fe20000300000 */
.L_x_31:
[----:B------:R-:W-:Y:S01]  /*8f90*/  ISETP.NE.AND P0, PT, R17, RZ, PT ;  /* 0x000000ff1100720c */ /* 0x000fe20003f05270 */
[----:B------:R-:W-:-:S12]  /*8fa0*/  BSSY B0, `(.L_x_32) ;  /* 0x000000d000007945 */ /* 0x000fd80003800000 */
[----:B------:R-:W-:Y:S05]  /*8fb0*/  @!P0 BRA `(.L_x_33) ;  /* 0x00000000002c8947 */ /* 0x000fea0003800000 */
[----:B------:R-:W-:-:S04]  /*8fc0*/  UISETP.LT.AND UP0, UPT, UR44, 0x1, UPT ;  /* 0x000000012c00788c */ /* 0x000fc8000bf01270 */
[----:B------:R-:W-:-:S04]  /*8fd0*/  USEL UR6, UR44, 0x1, UP0 ;  /* 0x000000012c067887 */ /* 0x000fc80008000000 */
[----:B------:R-:W-:-:S04]  /*8fe0*/  UIADD3 UR6, UR39, UR44, -UR6 ;  /* 0x0000002c27067290 */ /* 0x000fc8000fffe806 */
[----:B------:R-:W-:-:S04]  /*8ff0*/  UIMAD.WIDE.U32 UR4, UR6, -0x55555555, URZ ;  /* 0xaaaaaaab060478a5 */ /* 0x000fc8000f8e003f */
[----:B------:R-:W-:-:S04]  /*9000*/  USHF.R.U32.HI UR4, URZ, 0x1, UR5 ;  /* 0x000000013f047899 */ /* 0x000fc80008011605 */
[----:B------:R-:W-:-:S06]  /*9010*/  UIMAD UR6, UR4, -0x3, UR6 ;  /* 0xfffffffd040678a4 */ /* 0x000fcc000f8e0206 */
[----:B------:R-:W-:-:S04]  /*9020*/  IMAD.U32 R3, RZ, RZ, UR6 ;  /* 0x00000006ff037e24 */ /* 0x000fc8000f8e00ff */
[----:B------:R-:W-:-:S04]  /*9030*/  IMAD R0, R3, 0x8, R0 ;  /* 0x0000000803007824 */ /* 0x000fc800078e0200 */
[----:B------:R-:W-:-:S05]  /*9040*/  VIADD R0, R0, 0x18 ;  /* 0x0000001800007836 */ /* 0x000fca0000000000 */
[----:B------:R-:W-:-:S04]  /*9050*/  PRMT R0, R152, 0x654, R0 ;  /* 0x0000065498007816 */ /* 0x000fc80000000000 */
[----:B------:R0:W-:Y:S03]  /*9060*/  SYNCS.ARRIVE.TRANS64.RED.A1T0 RZ, [R0+URZ], RZ ;  /* 0x000000ff00ff79a7 */ /* 0x0001e6000810043f */
.L_x_33:
[----:B------:R-:W-:Y:S05]  /*9070*/  BSYNC B0 ;  /* 0x0000000000007941 */ /* 0x000fea0003800000 */
.L_x_32:
[----:B------:R-:W-:-:S06]  /*9080*/  UISETP.GT.U32.AND UP0, UPT, UR40, 0x1, UPT ;  /* 0x000000012800788c */ /* 0x000fcc000bf04070 */
[----:B------:R-:W-:-:S13]  /*9090*/  PLOP3.LUT P0, PT, PT, PT, UP0, 0x80, 0x0 ;  /* 0x000000000000781c */ /* 0x000fda0003f0f008 */
[----:B------:R-:W-:Y:S05]  /*90a0*/  @P0 BRA `(.L_x_30) ;  /* 0x0000000000040947 */ /* 0x000fea0003800000 */
[----:B------:R-:W-:Y:S01]  /*90b0*/  BPT.TRAP 0x1 ;  /* 0x000000040000795c */ /* 0x000fe20000300000 */
.L_x_30:
[----:B------:R-:W1:Y:S01]  /*90c0*/  S2R R8, SR_TID.X ;  /* 0x0000000000087919 */ /* 0x000e620000002100 */
[----:B------:R-:W-:Y:S01]  /*90d0*/  IMAD.MOV.U32 R19, RZ, RZ, 0x6540 ;  /* 0x00006540ff137424 */ /* 0x000fe200078e00ff */
[----:B------:R-:W-:Y:S02]  /*90e0*/  UIMAD.WIDE UR6, UR41, 0x100, URZ ;  /* 0x00000100290678a5 */ /* 0x000fe4000f8e023f */
[----:B------:R-:W-:Y:S01]  /*90f0*/  USHF.R.S32.HI UR10, URZ, 0x1f, UR43 ;  /* 0x0000001f3f0a7899 */ /* 0x000fe2000801142b */
[----:B------:R-:W-:Y:S01]  /*9100*/  ULDC.64 UR8, c[0x0][0x5d0] ;  /* 0x0001740000087ab9 */ /* 0x000fe20000000a00 */
[----:B------:R-:W-:Y:S02]  /*9110*/  USHF.L.U32 UR41, UR41, 0x8, URZ ;  /* 0x0000000829297899 */ /* 0x000fe4000800063f */
[----:B------:R-:W-:Y:S02]  /*9120*/  UIMAD UR4, UR10, UR8, URZ ;  /* 0x000000080a0472a4 */ /* 0x000fe4000f8e023f */
[----:B------:R-:W-:-:S02]  /*9130*/  UIADD3 UR39, UR44, UR39, URZ ;  /* 0x000000272c277290 */ /* 0x000fc4000fffe03f */
[----:B------:R-:W-:Y:S02]  /*9140*/  UIMAD UR4, UR43, UR9, UR4 ;  /* 0x000000092b0472a4 */ /* 0x000fe4000f8e0204 */
[----:B------:R-:W-:Y:S02]  /*9150*/  UISETP.GT.U32.AND UP1, UPT, UR39, 0x2, UPT ;  /* 0x000000022700788c */ /* 0x000fe4000bf24070 */
[----:B------:R-:W-:Y:S02]  /*9160*/  UISETP.GE.U32.AND UP2, UPT, UR44, 0x3, UPT ;  /* 0x000000032c00788c */ /* 0x000fe4000bf46070 */
[----:B------:R-:W-:Y:S01]  /*9170*/  UISETP.LT.U32.AND UP1, UPT, UR44, 0x3, UP1 ;  /* 0x000000032c00788c */ /* 0x000fe20008f21070 */
[--C-:B-1----:R-:W-:Y:S01]  /*9180*/  SHF.R.U32.HI R4, RZ, 0x7, R8.reuse ;  /* 0x00000007ff047819 */ /* 0x102fe20000011608 */
[----:B------:R-:W-:Y:S01]  /*9190*/  IMAD.SHL.U32 R18, R8, 0x2, RZ ;  /* 0x0000000208127824 */ /* 0x000fe200078e00ff */
[----:B------:R-:W-:Y:S02]  /*91a0*/  SHF.R.U32.HI R5, RZ, 0x2, R8 ;  /* 0x00000002ff057819 */ /* 0x000fe40000011608 */
[----:B------:R-:W-:-:S02]  /*91b0*/  LOP3.LUT R4, R4, 0x1, RZ, 0xc0, !PT ;  /* 0x0000000104047812 */ /* 0x000fc400078ec0ff */
[----:B------:R-:W-:Y:S02]  /*91c0*/  LOP3.LUT R6, R8, 0x60, RZ, 0xc0, !PT ;  /* 0x0000006008067812 */ /* 0x000fe400078ec0ff */
[----:B------:R-:W-:Y:S01]  /*91d0*/  LOP3.LUT R5, R5, 0x7, RZ, 0xc0, !PT ;  /* 0x0000000705057812 */ /* 0x000fe200078ec0ff */
[----:B------:R-:W-:Y:S01]  /*91e0*/  IMAD.SHL.U32 R3, R4, 0x40, RZ ;  /* 0x0000004004037824 */ /* 0x000fe200078e00ff */
[----:B------:R-:W-:Y:S02]  /*91f0*/  LOP3.LUT R18, R18, 0x6, RZ, 0xc0, !PT ;  /* 0x0000000612127812 */ /* 0x000fe400078ec0ff */
[----:B------:R-:W-:Y:S02]  /*9200*/  SHF.R.U32.HI R6, RZ, 0x1, R6 ;  /* 0x00000001ff067819 */ /* 0x000fe40000011606 */
[--C-:B------:R-:W-:Y:S02]  /*9210*/  LOP3.LUT R3, R3, 0x40, R5.reuse, 0xe2, !PT ;  /* 0x0000004003037812 */ /* 0x100fe400078ee205 */
[----:B------:R-:W-:Y:S01]  /*9220*/  PRMT R18, R18, R19, UR42 ;  /* 0x0000002a12127e16 */ /* 0x000fe20008000013 */
[----:B------:R-:W-:Y:S01]  /*9230*/  USHF.L.U32 UR42, UR42, 0x8, URZ ;  /* 0x000000082a2a7899 */ /* 0x000fe2000800063f */
[----:B0-----:R-:W-:-:S02]  /*9240*/  IADD3 R0, RZ, -R6, -R5 ;  /* 0x80000006ff007210 */ /* 0x001fc40007ffe805 */
[----:B------:R-:W-:Y:S01]  /*9250*/  LOP3.LUT R3, R3, UR6, R6, 0xfe, !PT ;  /* 0x0000000603037c12 */ /* 0x000fe2000f8efe06 */
[----:B------:R-:W-:Y:S01]  /*9260*/  IMAD.U32 R6, RZ, RZ, UR8 ;  /* 0x00000008ff067e24 */ /* 0x000fe2000f8e00ff */
[----:B------:R-:W-:Y:S01]  /*9270*/  SHF.R.S32.HI R19, RZ, 0x1f, R18 ;  /* 0x0000001fff137819 */ /* 0x000fe20000011412 */
[----:B------:R-:W-:Y:S01]  /*9280*/  ULDC UR8, c[0x0][0x284] ;  /* 0x0000a10000087ab9 */ /* 0x000fe20000000800 */
[----:B------:R-:W-:Y:S01]  /*9290*/  IMAD R0, R4, -0x40, R0 ;  /* 0xffffffc004007824 */ /* 0x000fe200078e0200 */
[----:B------:R-:W-:Y:S01]  /*92a0*/  MOV R5, 0xfffffffe ;  /* 0xfffffffe00057802 */ /* 0x000fe20000000f00 */
[----:B------:R-:W-:Y:S02]  /*92b0*/  IMAD.U32 R158, RZ, RZ, UR8 ;  /* 0x00000008ff9e7e24 */ /* 0x000fe4000f8e00ff */
[----:B------:R-:W-:-:S03]  /*92c0*/  IMAD.WIDE.U32 R6, R6, UR43, R18 ;  /* 0x0000002b06067c25 */ /* 0x000fc6000f8e0012 */
[----:B------:R-:W-:Y:S01]  /*92d0*/  IADD3 R158, R158, -UR41, R0 ;  /* 0x800000299e9e7c10 */ /* 0x000fe2000fffe000 */
[----:B------:R-:W-:Y:S01]  /*92e0*/  VIADD R7, R7, UR4 ;  /* 0x0000000407077c36 */ /* 0x000fe20008000000 */
[----:B------:R-:W-:Y:S01]  /*92f0*/  ULDC UR4, c[0x0][0x288] ;  /* 0x0000a20000047ab9 */ /* 0x000fe20000000800 */
[----:B------:R-:W-:Y:S01]  /*9300*/  LOP3.LUT R0, R8, 0x3, RZ, 0xc0, !PT ;  /* 0x0000000308007812 */ /* 0x000fe200078ec0ff */
[----:B------:R-:W-:-:S04]  /*9310*/  UISETP.GE.AND UP0, UPT, UR42, UR4, UPT ;  /* 0x000000042a00728c */ /* 0x000fc8000bf06270 */
[----:B------:R-:W-:Y:S01]  /*9320*/  UISETP.GE.OR UP0, UPT, UR41, UR8, UP0 ;  /* 0x000000082900728c */ /* 0x000fe20008706670 */
[----:B------:R-:W-:Y:S01]  /*9330*/  IMAD R0, R0, R5, UR4 ;  /* 0x0000000400007e24 */ /* 0x000fe2000f8e0205 */
[----:B------:R-:W-:Y:S02]  /*9340*/  UIMAD.WIDE.U32 UR4, UR39, -0x55555555, URZ ;  /* 0xaaaaaaab270478a5 */ /* 0x000fe4000f8e003f */
[----:B------:R-:W-:Y:S01]  /*9350*/  USEL UR8, URZ, 0x1, !UP1 ;  /* 0x000000013f087887 */ /* 0x000fe2000c800000 */
[----:B------:R-:W-:Y:S01]  /*9360*/  VIADD R0, R0, -UR42 ;  /* 0x8000002a00007c36 */ /* 0x000fe20008000000 */
[----:B------:R-:W-:Y:S01]  /*9370*/  PLOP3.LUT P0, PT, PT, PT, UP0, 0x80, 0x0 ;  /* 0x000000000000781c */ /* 0x000fe20003f0f008 */
[----:B------:R-:W-:Y:S02]  /*9380*/  USHF.R.U32.HI UR4, URZ, 0x1, UR5 ;  /* 0x000000013f047899 */ /* 0x000fe40008011605 */
[----:B------:R-:W-:Y:S02]  /*9390*/  ULOP3.LUT UR38, UR38, UR8, URZ, 0x3c, !UPT ;  /* 0x0000000826267292 */ /* 0x000fe4000f8e3c3f */
[----:B------:R-:W-:-:S02]  /*93a0*/  UIMAD UR39, UR4, -0x3, UR39 ;  /* 0xfffffffd042778a4 */ /* 0x000fc4000f8e0227 */
[----:B------:R-:W-:Y:S01]  /*93b0*/  @UP2 ULOP3.LUT UR38, UR38, 0x1, UR4, 0x78, !UPT ;  /* 0x0000000126262892 */ /* 0x000fe2000f8e7804 */
[----:B------:R-:W-:-:S05]  /*93c0*/  UMOV UR41, 0xffffffff ;  /* 0xffffffff00297882 */ /* 0x000fca0000000000 */
[----:B------:R-:W-:Y:S06]  /*93d0*/  @P0 BRA `(.L_x_34) ;  /* 0x000000fc00a00947 */ /* 0x000fec0003800000 */
[----:B------:R-:W-:Y:S01]  /*93e0*/  FSETP.NEU.AND P0, PT, R16, RZ, PT ;  /* 0x000000ff1000720b */ /* 0x000fe20003f0d000 */
[----:B------:R-:W-:Y:S01]  /*93f0*/  ULDC.64 UR8, c[0x0][0x5c8] ;  /* 0x0001720000087ab9 */ /* 0x000fe20000000a00 */
[----:B------:R-:W-:Y:S01]  /*9400*/  ISETP.GT.AND P3, PT, R158, RZ, PT ;  /* 0x000000ff9e00720c */ /* 0x000fe20003f64270 */
[----:B------:R-:W-:Y:S01]  /*9410*/  UIMAD UR4, UR7, UR8, URZ ;  /* 0x00000008070472a4 */ /* 0x000fe2000f8e023f */
[----:B------:R-:W-:Y:S01]  /*9420*/  IMAD.U32 R10, RZ, RZ, UR9 ;  /* 0x00000009ff0a7e24 */ /* 0x000fe2000f8e00ff */
[----:B------:R-:W-:Y:S01]  /*9430*/  BSSY B0, `(.L_x_34) ;  /* 0x0000fe2000007945 */ /* 0x000fe20003800000 */
[----:B------:R-:W-:Y:S01]  /*9440*/  IMAD.WIDE.U32 R6, R3, UR8, R6 ;  /* 0x0000000803067c25 */ /* 0x000fe2000f8e0006 */
[----:B------:R-:W-:-:S03]  /*9450*/  ISETP.GT.AND P1, PT, R0, RZ, P3 ;  /* 0x000000ff0000720c */ /* 0x000fc60001f24270 */
[----:B------:R-:W-:-:S04]  /*9460*/  IMAD R10, R3, R10, UR4 ;  /* 0x00000004030a7e24 */ /* 0x000fc8000f8e020a */
[----:B------:R-:W-:Y:S01]  /*9470*/  IMAD.IADD R10, R7, 0x1, R10 ;  /* 0x00000001070a7824 */ /* 0x000fe200078e020a */
[----:B------:R-:W-:Y:S06]  /*9480*/  @!P0 BRA `(.L_x_35) ;  /* 0x000000ac003c8947 */ /* 0x000fec0003800000 */
[----:B------:R-:W0:Y:S01]  /*9490*/  LDC.64 R22, c[0x0][0x5b8] ;  /* 0x00016e00ff167b82 */ /* 0x000e220000000a00 */
[----:B------:R-:W2:Y:S01]  /*94a0*/  LDL.LU R11, [R1] ;  /* 0x00000000010b7983 */ /* 0x000ea20000300800 */
[----:B------:R-:W-:-:S06]  /*94b0*/  ULDC.64 UR4, c[0x0][0x5c0] ;  /* 0x0001700000047ab9 */ /* 0x000fcc0000000a00 */
[----:B------:R-:W1:Y:S08]  /*94c0*/  LDC.64 R14, c[0x0][0x5b0] ;  /* 0x00016c00ff0e7b82 */ /* 0x000e700000000a00 */
[----:B------:R-:W3:Y:S01]  /*94d0*/  LDC.64 R12, c[0x0][0x5a8] ;  /* 0x00016a00ff0c7b82 */ /* 0x000ee20000000a00 */
[C---:B0-----:R-:W-:Y:S02]  /*94e0*/  IMAD R159, R22.reuse, UR10, RZ ;  /* 0x0000000a169f7c24 */ /* 0x041fe4000f8e02ff */
[----:B------:R-:W-:-:S04]  /*94f0*/  IMAD.WIDE.U32 R154, R22, UR43, R18 ;  /* 0x0000002b169a7c25 */ /* 0x000fc8000f8e0012 */
[----:B------:R-:W-:Y:S02]  /*9500*/  IMAD R159, R23, UR43, R159 ;  /* 0x0000002b179f7c24 */ /* 0x000fe4000f8e029f */
[----:B-1----:R-:W-:Y:S02]  /*9510*/  IMAD R153, R14, UR7, RZ ;  /* 0x000000070e997c24 */ /* 0x002fe4000f8e02ff */
[----:B------:R-:W-:Y:S02]  /*9520*/  IMAD.IADD R21, R155, 0x1, R159 ;  /* 0x000000019b157824 */ /* 0x000fe400078e029f */
[----:B------:R-:W-:Y:S02]  /*9530*/  IMAD.MOV.U32 R20, RZ, RZ, R154 ;  /* 0x000000ffff147224 */ /* 0x000fe400078e009a */
[C---:B------:R-:W-:Y:S02]  /*9540*/  IMAD R153, R3.reuse, R15, R153 ;  /* 0x0000000f03997224 */ /* 0x040fe400078e0299 */
[----:B------:R-:W-:-:S04]  /*9550*/  IMAD.WIDE.U32 R4, R3, R14, R20 ;  /* 0x0000000e03047225 */ /* 0x000fc800078e0014 */
[----:B------:R-:W-:Y:S01]  /*9560*/  IMAD.IADD R5, R5, 0x1, R153 ;  /* 0x0000000105057824 */ /* 0x000fe200078e0299 */
[----:B---3--:R-:W-:-:S04]  /*9570*/  LEA R8, P0, R4, R12, 0x2 ;  /* 0x0000000c04087211 */ /* 0x008fc800078010ff */
[----:B------:R-:W-:-:S05]  /*9580*/  LEA.HI.X R9, R4, R13, R5, 0x2, P0 ;  /* 0x0000000d04097211 */ /* 0x000fca00000f1405 */
[----:B------:R-:W3:Y:S01]  /*9590*/  @P1 LDG.E.LTC128B R23, desc[UR36][R8.64] ;  /* 0x0000002408171981 */ /* 0x000ee2000c1e1920 */
[C---:B------:R-:W-:Y:S01]  /*95a0*/  LEA R4, P0, R6.reuse, UR4, 0x2 ;  /* 0x0000000406047c11 */ /* 0x040fe2000f8010ff */
[----:B------:R-:W-:Y:S03]  /*95b0*/  BSSY B1, `(.L_x_36) ;  /* 0x0000010000017945 */ /* 0x000fe60003800000 */
[----:B------:R-:W-:Y:S02]  /*95c0*/  LEA.HI.X R5, R6, UR5, R10, 0x2, P0 ;  /* 0x0000000506057c11 */ /* 0x000fe400080f140a */
[----:B---3--:R-:W-:-:S05]  /*95d0*/  LOP3.LUT R7, R23, 0xffffe000, RZ, 0xc0, !PT ;  /* 0xffffe00017077812 */ /* 0x008fca00078ec0ff */
[----:B------:R-:W-:-:S04]  /*95e0*/  FMUL R7, R7, R16 ;  /* 0x0000001007077220 */ /* 0x000fc80000400000 */
[----:B--2---:R-:W-:-:S05]  /*95f0*/  FFMA R7, R11, R2, R7 ;  /* 0x000000020b077223 */ /* 0x004fca0000000007 */
[----:B------:R-:W-:-:S05]  /*9600*/  F2FP.TF32.F32.PACK_B R7, R7 ;  /* 0x00000007ff07723e */ /* 0x000fca00024050ff */
[----:B------:R0:W-:Y:S02]  /*9610*/  @P1 STG.E desc[UR36][R4.64], R7 ;  /* 0x0000000704001986 */ /* 0x0001e4000c101924 */
[----:B0-----:R-:W-:-:S04]  /*9620*/  IMAD.WIDE.U32 R6, R3, R14, R18 ;  /* 0x0000000e03067225 */ /* 0x001fc800078e0012 */
[----:B------:R-:W-:Y:S02]  /*9630*/  IMAD.IADD R7, R153, 0x1, R7 ;  /* 0x0000000199077824 */ /* 0x000fe400078e0207 */
[----:B------:R-:W-:-:S04]  /*9640*/  IMAD.WIDE.U32 R6, R22, UR43, R6 ;  /* 0x0000002b16067c25 */ /* 0x000fc8000f8e0006 */
[----:B------:R-:W-:Y:S01]  /*9650*/  IMAD.IADD R7, R159, 0x1, R7 ;  /* 0x000000019f077824 */ /* 0x000fe200078e0207 */
[----:B------:R-:W-:-:S04]  /*9660*/  LEA R10, P0, R6, R12, 0x2 ;  /* 0x0000000c060a7211 */ /* 0x000fc800078010ff */
[----:B------:R-:W-:Y:S02]  /*9670*/  LEA.HI.X R11, R6, R13, R7, 0x2, P0 ;  /* 0x0000000d060b7211 */ /* 0x000fe400000f1407 */
[----:B------:R-:W-:-:S13]  /*9680*/  ISETP.GT.AND P0, PT, R0, 0x1, P3 ;  /* 0x000000010000780c */ /* 0x000fda0001f04270 */
[----:B------:R-:W-:Y:S05]  /*9690*/  @!P0 BRA `(.L_x_37) ;  /* 0x0000000000048947 */ /* 0x000fea0003800000 */
[----:B------:R0:W5:Y:S02]  /*96a0*/  LDG.E.LTC128B R23, desc[UR36][R10.64+0x4] ;  /* 0x000004240a177981 */ /* 0x000164000c1e1920 */
.L_x_37:
[----:B------:R-:W-:Y:S05]  /*96b0*/  BSYNC B1 ;  /* 0x0000000000017941 */ /* 0x000fea0003800000 */
.L_x_36:
[----:B------:R-:W2:Y:S01]  /*96c0*/  LDL.LU R7, [R1+0x4] ;  /* 0x0000040001077983 */ /* 0x000ea20000300800 */
[----:B-----5:R-:W-:Y:S01]  /*96d0*/  LOP3.LUT R6, R23, 0xffffe000, RZ, 0xc0, !PT ;  /* 0xffffe00017067812 */ /* 0x020fe200078ec0ff */
[C---:B------:R-:W-:Y:S01]  /*96e0*/  IMAD.SHL.U32 R156, R14.reuse, 0x8, RZ ;  /* 0x000000080e9c7824 */ /* 0x040fe200078e00ff */
[----:B------:R-:W-:Y:S01]  /*96f0*/  SHF.L.U64.HI R157, R14, 0x3, R15 ;  /* 0x000000030e9d7819 */ /* 0x000fe2000001020f */
[----:B------:R-:W3:Y:S02]  /*9700*/  LDL.LU R160, [R1+0x8] ;  /* 0x0000080001a07983 */ /* 0x000ee40000300800 */
[----:B------:R-:W-:-:S04]  /*9710*/  FMUL R6, R6, R16 ;  /* 0x0000001006067220 */ /* 0x000fc80000400000 */
[----:B--2---:R-:W-:-:S05]  /*9720*/  FFMA R6, R7, R2, R6 ;  /* 0x0000000207067223 */ /* 0x004fca0000000006 */
[----:B------:R-:W-:-:S05]  /*9730*/  F2FP.TF32.F32.PACK_B R6, R6 ;  /* 0x00000006ff06723e */ /* 0x000fca00024050ff */
[----:B------:R1:W-:Y:S01]  /*9740*/  @P0 STG.E desc[UR36][R4.64+0x4], R6 ;  /* 0x0000040604000986 */ /* 0x0003e2000c101924 */
[----:B------:R-:W-:-:S04]  /*9750*/  ISETP.GT.AND P0, PT, R158, 0x8, PT ;  /* 0x000000089e00780c */ /* 0x000fc80003f04270 */
[----:B------:R-:W-:Y:S01]  /*9760*/  ISETP.GT.AND P1, PT, R0, RZ, P0 ;  /* 0x000000ff0000720c */ /* 0x000fe20000724270 */
[----:B-1----:R-:W-:-:S04]  /*9770*/  IMAD.WIDE.U32 R6, R3, R14, R156 ;  /* 0x0000000e03067225 */ /* 0x002fc800078e009c */
[----:B------:R-:W-:Y:S01]  /*9780*/  IMAD.IADD R153, R153, 0x1, R7 ;  /* 0x0000000199997824 */ /* 0x000fe200078e0207 */
[----:B------:R-:W-:-:S05]  /*9790*/  IADD3 R7, P2, R154, R6, RZ ;  /* 0x000000069a077210 */ /* 0x000fca0007f5e0ff */
[----:B------:R-:W-:Y:S01]  /*97a0*/  IMAD.X R9, R153, 0x1, R21, P2 ;  /* 0x0000000199097824 */ /* 0x000fe200010e0615 */
[----:B------:R-:W-:-:S04]  /*97b0*/  LEA R8, P2, R7, R12, 0x2 ;  /* 0x0000000c07087211 */ /* 0x000fc800078410ff */
[----:B------:R-:W-:-:S05]  /*97c0*/  LEA.HI.X R9, R7, R13, R9, 0x2, P2 ;  /* 0x0000000d07097211 */ /* 0x000fca00010f1409 */
[----:B------:R1:W2:Y:S01]  /*97d0*/  @P1 LDG.E.LTC128B R23, desc[UR36][R8.64] ;  /* 0x0000002408171981 */ /* 0x0002a2000c1e1920 */
[----:B------:R-:W-:Y:S01]  /*97e0*/  IADD3 R6, P2, R18, R6, RZ ;  /* 0x0000000612067210 */ /* 0x000fe20007f5e0ff */
[----:B------:R-:W-:Y:S01]  /*97f0*/  IMAD.U32 R161, RZ, RZ, UR8 ;  /* 0x00000008ffa17e24 */ /* 0x000fe2000f8e00ff */
[----:B------:R-:W-:Y:S01]  /*9800*/  ISETP.GT.AND P4, PT, R0, 0x1, P0 ;  /* 0x000000010000780c */ /* 0x000fe20000784270 */
[----:B------:R-:W-:Y:S02]  /*9810*/  BSSY B1, `(.L_x_38) ;  /* 0x0000013000017945 */ /* 0x000fe40003800000 */
[----:B------:R-:W-:Y:S02]  /*9820*/  IMAD.X R7, R19, 0x1, R153, P2 ;  /* 0x0000000113077824 */ /* 0x000fe400010e0699 */
[----:B------:R-:W-:Y:S02]  /*9830*/  IMAD.SHL.U32 R161, R161, 0x20, RZ ;  /* 0x00000020a1a17824 */ /* 0x000fe400078e00ff */
[----:B------:R-:W-:-:S05]  /*9840*/  IMAD.WIDE.U32 R6, R22, UR43, R6 ;  /* 0x0000002b16067c25 */ /* 0x000fca000f8e0006 */
[----:B------:R-:W-:Y:S02]  /*9850*/  IADD3 R7, R159, R7, RZ ;  /* 0x000000079f077210 */ /* 0x000fe40007ffe0ff */
[----:B-1----:R-:W-:-:S04]  /*9860*/  LEA R8, P2, R6, R12, 0x2 ;  /* 0x0000000c06087211 */ /* 0x002fc800078410ff */
[----:B------:R-:W-:Y:S01]  /*9870*/  LEA.HI.X R9, R6, R13, R7, 0x2, P2 ;  /* 0x0000000d06097211 */ /* 0x000fe200010f1407 */
[----:B------:R-:W-:Y:S01]  /*9880*/  IMAD.U32 R6, RZ, RZ, UR8 ;  /* 0x00000008ff067e24 */ /* 0x000fe2000f8e00ff */
[----:B--2---:R-:W-:-:S05]  /*9890*/  LOP3.LUT R153, R23, 0xffffe000, RZ, 0xc0, !PT ;  /* 0xffffe00017997812 */ /* 0x004fca00078ec0ff */
[----:B------:R-:W-:-:S04]  /*98a0*/  FMUL R153, R153, R16 ;  /* 0x0000001099997220 */ /* 0x000fc80000400000 */
[----:B---3--:R-:W-:Y:S01]  /*98b0*/  FFMA R153, R160, R2, R153 ;  /* 0x00000002a0997223 */ /* 0x008fe20000000099 */
[----:B------:R-:W-:-:S04]  /*98c0*/  IMAD.U32 R160, RZ, RZ, UR9 ;  /* 0x00000009ffa07e24 */ /* 0x000fc8000f8e00ff */
[----:B------:R-:W-:Y:S02]  /*98d0*/  F2FP.TF32.F32.PACK_B R153, R153 ;  /* 0x00000099ff99723e */ /* 0x000fe400024050ff */
[----:B------:R-:W-:Y:S02]  /*98e0*/  SHF.L.U64.HI R160, R6, 0x5, R160 ;  /* 0x0000000506a07819 */ /* 0x000fe400000102a0 */
[----:B------:R-:W-:-:S05]  /*98f0*/  IADD3 R6, P2, R161, R4, RZ ;  /* 0x00000004a1067210 */ /* 0x000fca0007f5e0ff */
[----:B------:R-:W-:-:S05]  /*9900*/  IMAD.X R7, R160, 0x1, R5, P2 ;  /* 0x00000001a0077824 */ /* 0x000fca00010e0605 */
[----:B------:R1:W-:Y:S01]  /*9910*/  @P1 STG.E desc[UR36][R6.64], R153 ;  /* 0x0000009906001986 */ /* 0x0003e2000c101924 */
[----:B------:R-:W-:Y:S05]  /*9920*/  @!P4 BRA `(.L_x_39) ;  /* 0x000000000004c947 */ /* 0x000fea0003800000 */
[----:B------:R2:W5:Y:S02]  /*9930*/  LDG.E.LTC128B R23, desc[UR36][R8.64+0x4] ;  /* 0x0000042408177981 */ /* 0x000564000c1e1920 */
.L_x_39:
[----:B------:R-:W-:Y:S05]  /*9940*/  BSYNC B1 ;  /* 0x0000000000017941 */ /* 0x000fea0003800000 */
.L_x_38:
[----:B------:R-:W3:Y:S01]  /*9950*/  LDL.LU R162, [R1+0xc] ;  /* 0x00000c0001a27983 */ /* 0x000ee20000300800 */
[----:B-1---5:R-:W-:Y:S01]  /*9960*/  LOP3.LUT R153, R23, 0xffffe000, RZ, 0xc0, !PT ;  /* 0xffffe00017997812 */ /* 0x022fe200078ec0ff */
[----:B------:R-:W-:Y:S01]  /*9970*/  BSSY B1, `(.L_x_40) ;  /* 0x0000009000017945 */ /* 0x000fe20003800000 */
[----:B------:R-:W-:-:S03]  /*9980*/  ISETP.GT.AND P1, PT, R0, 0x8, P3 ;  /* 0x000000080000780c */ /* 0x000fc60001f24270 */
[----:B------:R-:W-:-:S04]  /*9990*/  FMUL R153, R153, R16 ;  /* 0x0000001099997220 */ /* 0x000fc80000400000 */
[----:B---3--:R-:W-:-:S05]  /*99a0*/  FFMA R153, R162, R2, R153 ;  /* 0x00000002a2997223 */ /* 0x008fca0000000099 */
[----:B------:R-:W-:-:S05]  /*99b0*/  F2FP.TF32.F32.PACK_B R153, R153 ;  /* 0x00000099ff99723e */ /* 0x000fca00024050ff */
[----:B------:R1:W-:Y:S02]  /*99c0*/  @P4 STG.E desc[UR36][R6.64+0x4], R153 ;  /* 0x0000049906004986 */ /* 0x0003e4000c101924 */
[----:B-1----:R-:W-:Y:S01]  /*99d0*/  IMAD.MOV.U32 R153, RZ, RZ, R23 ;  /* 0x000000ffff997224 */ /* 0x002fe200078e0017 */
[----:B------:R-:W-:Y:S06]  /*99e0*/  @!P1 BRA `(.L_x_41) ;  /* 0x0000000000049947 */ /* 0x000fec0003800000 */
[----:B------:R1:W5:Y:S02]  /*99f0*/  LDG.E.LTC128B R153, desc[UR36][R10.64+0x20] ;  /* 0x000020240a997981 */ /* 0x000364000c1e1920 */
.L_x_41:
[----:B------:R-:W-:Y:S05]  /*9a00*/  BSYNC B1 ;  /* 0x0000000000017941 */ /* 0x000fea0003800000 */
.L_x_40:
[----:B------:R-:W3:Y:S01]  /*9a10*/  LDL.LU R162, [R1+0x10] ;  /* 0x0000100001a27983 */ /* 0x000ee20000300800 */
[----:B-----5:R-:W-:Y:S01]  /*9a20*/  LOP3.LUT R23, R153, 0xffffe000, RZ, 0xc0, !PT ;  /* 0xffffe00099177812 */ /* 0x020fe200078ec0ff */
[----:B------:R-:W-:Y:S01]  /*9a30*/  BSSY B1, `(.L_x_42) ;  /* 0x0000008000017945 */ /* 0x000fe20003800000 */
[----:B------:R-:W-:-:S03]  /*9a40*/  ISETP.GT.AND P2, PT, R0, 0x9, P3 ;  /* 0x000000090000780c */ /* 0x000fc60001f44270 */
[----:B------:R-:W-:-:S04]  /*9a50*/  FMUL R23, R23, R16 ;  /* 0x0000001017177220 */ /* 0x000fc80000400000 */
[----:B---3--:R-:W-:-:S05]  /*9a60*/  FFMA R23, R162, R2, R23 ;  /* 0x00000002a2177223 */ /* 0x008fca0000000017 */
[----:B------:R-:W-:-:S05]  /*9a70*/  F2FP.TF32.F32.PACK_B R23, R23 ;  /* 0x00000017ff17723e */ /* 0x000fca00024050ff */
[----:B------:R3:W-:Y:S01]  /*9a80*/  @P1 STG.E desc[UR36][R4.64+0x20], R23 ;  /* 0x0000201704001986 */ /* 0x0007e2000c101924 */
[----:B------:R-:W-:Y:S05]  /*9a90*/  @!P2 BRA `(.L_x_43) ;  /* 0x000000000004a947 */ /* 0x000fea0003800000 */
[----:B------:R4:W5:Y:S02]  /*9aa0*/  LDG.E.LTC128B R153, desc[UR36][R10.64+0x24] ;  /* 0x000024240a997981 */ /* 0x000964000c1e1920 */
.L_x_43:
[----:B------:R-:W-:Y:S05]  /*9ab0*/  BSYNC B1 ;  /* 0x0000000000017941 */ /* 0x000fea0003800000 */
.L_x_42:
[----:B------:R-:W2:Y:S01]  /*9ac0*/  LDL.LU R162, [R1+0x14] ;  /* 0x0000140001a27983 */ /* 0x000ea20000300800 */
[----:B---3-5:R-:W-:Y:S01]  /*9ad0*/  LOP3.LUT R23, R153, 0xffffe000, RZ, 0xc0, !PT ;  /* 0xffffe00099177812 */ /* 0x028fe200078ec0ff */
[----:B------:R-:W-:Y:S01]  /*9ae0*/  BSSY B1, `(.L_x_44) ;  /* 0x0000008000017945 */ /* 0x000fe20003800000 */
[----:B------:R-:W-:-:S03]  /*9af0*/  ISETP.GT.AND P1, PT, R0, 0x8, P0 ;  /* 0x000000080000780c */ /* 0x000fc60000724270 */
[----:B------:R-:W-:-:S04]  /*9b00*/  FMUL R23, R23, R16 ;  /* 0x0000001017177220 */ /* 0x000fc80000400000 */
[----:B--2---:R-:W-:-:S05]  /*9b10*/  FFMA R23, R162, R2, R23 ;  /* 0x00000002a2177223 */ /* 0x004fca0000000017 */
[----:B------:R-:W-:-:S05]  /*9b20*/  F2FP.TF32.F32.PACK_B R23, R23 ;  /* 0x00000017ff17723e */ /* 0x000fca00024050ff */
[----:B------:R2:W-:Y:S01]  /*9b30*/  @P2 STG.E desc[UR36][R4.64+0x24], R23 ;  /* 0x0000241704002986 */ /* 0x0005e2000c101924 */
[----:B------:R-:W-:Y:S05]  /*9b40*/  @!P1 BRA `(.L_x_45) ;  /* 0x0000000000049947 */ /* 0x000fea0003800000 */
[----:B------:R3:W5:Y:S02]  /*9b50*/  LDG.E.LTC128B R153, desc[UR36][R8.64+0x20] ;  /* 0x0000202408997981 */ /* 0x000764000c1e1920 */
.L_x_45:
[----:B------:R-:W-:Y:S05]  /*9b60*/  BSYNC B1 ;  /* 0x0000000000017941 */ /* 0x000fea0003800000 */
.L_x_44:
[----:B------:R-:W4:Y:S01]  /*9b70*/  LDL.LU R162, [R1+0x18] ;  /* 0x0000180001a27983 */ /* 0x000f220000300800 */
[----:B--2--5:R-:W-:Y:S01]  /*9b80*/  LOP3.LUT R23, R153, 0xffffe000, RZ, 0xc0, !PT ;  /* 0xffffe00099177812 */ /* 0x024fe200078ec0ff */
[----:B------:R-:W-:Y:S01]  /*9b90*/  BSSY B1, `(.L_x_46) ;  /* 0x0000008000017945 */ /* 0x000fe20003800000 */
[----:B------:R-:W-:-:S03]  /*9ba0*/  ISETP.GT.AND P2, PT, R0, 0x9, P0 ;  /* 0x000000090000780c */ /* 0x000fc60000744270 */
[----:B------:R-:W-:-:S04]  /*9bb0*/  FMUL R23, R23, R16 ;  /* 0x0000001017177220 */ /* 0x000fc80000400000 */
[----:B----4-:R-:W-:-:S05]  /*9bc0*/  FFMA R23, R162, R2, R23 ;  /* 0x00000002a2177223 */ /* 0x010fca0000000017 */
[----:B------:R-:W-:-:S05]  /*9bd0*/  F2FP.TF32.F32.PACK_B R23, R23 ;  /* 0x00000017ff17723e */ /* 0x000fca00024050ff */
[----:B------:R2:W-:Y:S01]  /*9be0*/  @P1 STG.E desc[UR36][R6.64+0x20], R23 ;  /* 0x0000201706001986 */ /* 0x0005e2000c101924 */
[----:B------:R-:W-:Y:S05]  /*9bf0*/  @!P2 BRA `(.L_x_47) ;  /* 0x000000000004a947 */ /* 0x000fea0003800000 */
[----:B------:R4:W5:Y:S02]  /*9c00*/  LDG.E.LTC128B R153, desc[UR36][R8.64+0x24] ;  /* 0x0000242408997981 */ /* 0x000964000c1e1920 */
.L_x_47:
[----:B------:R-:W-:Y:S05]  /*9c10*/  BSYNC B1 ;  /* 0x0000000000017941 */ /* 0x000fea0003800000 */
.L_x_46:
[----:B------:R-:W3:Y:S01]  /*9c20*/  LDL.LU R162, [R1+0x1c] ;  /* 0x00001c0001a27983 */ /* 0x000ee20000300800 */
[----:B--2--5:R-:W-:Y:S01]  /*9c30*/  LOP3.LUT R23, R153, 0xffffe000, RZ, 0xc0, !PT ;  /* 0xffffe00099177812 */ /* 0x024fe200078ec0ff */
        /* <DEDUP_REMOVED lines=8> */
.L_x_49:
[----:B------:R-:W-:Y:S05]  /*9cc0*/  BSYNC B1 ;  /* 0x0000000000017941 */ /* 0x000fea0003800000 */
.L_x_48:
        /* <DEDUP_REMOVED lines=10> */
.L_x_51:
[----:B------:R-:W-:Y:S05]  /*9d70*/  BSYNC B1 ;  /* 0x0000000000017941 */ /* 0x000fea0003800000 */
.L_x_50:
        /* <DEDUP_REMOVED lines=10> */
.L_x_53:
[----:B------:R-:W-:Y:S05]  /*9e20*/  BSYNC B1 ;  /* 0x0000000000017941 */ /* 0x000fea0003800000 */
.L_x_52:
        /* <DEDUP_REMOVED lines=10> */
.L_x_55:
[----:B------:R-:W-:Y:S05]  /*9ed0*/  BSYNC B1 ;  /* 0x0000000000017941 */ /* 0x000fea0003800000 */
.L_x_54:
        /* <DEDUP_REMOVED lines=10> */
.L_x_57:
[----:B------:R-:W-:Y:S05]  /*9f80*/  BSYNC B1 ;  /* 0x0000000000017941 */ /* 0x000fea0003800000 */
.L_x_56:
        /* <DEDUP_REMOVED lines=10> */
.L_x_59:
[----:B------:R-:W-:Y:S05]  /*a030*/  BSYNC B1 ;  /* 0x0000000000017941 */ /* 0x000fea0003800000 */
.L_x_58:
        /* <DEDUP_REMOVED lines=10> */
.L_x_61:
[----:B------:R-:W-:Y:S05]  /*a0e0*/  BSYNC B1 ;  /* 0x0000000000017941 */ /* 0x000fea0003800000 */
.L_x_60:
        /* <DEDUP_REMOVED lines=10> */
.L_x_63:
[----:B------:R-:W-:Y:S05]  /*a190*/  BSYNC B1 ;  /* 0x0000000000017941 */ /* 0x000fea0003800000 */
.L_x_62:
        /* <DEDUP_REMOVED lines=10> */
.L_x_65:
[----:B------:R-:W-:Y:S05]  /*a240*/  BSYNC B1 ;  /* 0x0000000000017941 */ /* 0x000fea0003800000 */
.L_x_64:
        /* <DEDUP_REMOVED lines=10> */
.L_x_67:
[----:B------:R-:W-:Y:S05]  /*a2f0*/  BSYNC B1 ;  /* 0x0000000000017941 */ /* 0x000fea0003800000 */
.L_x_66:
        /* <DEDUP_REMOVED lines=10> */
.L_x_69:
[----:B------:R-:W-:Y:S05]  /*a3a0*/  BSYNC B1 ;  /* 0x0000000000017941 */ /* 0x000fea0003800000 */
.L_x_68:
        /* <DEDUP_REMOVED lines=10> */
.L_x_71:
[----:B------:R-:W-:Y:S05]  /*a450*/  BSYNC B1 ;  /* 0x0000000000017941 */ /* 0x000fea0003800000 */
.L_x_70:
        /* <DEDUP_REMOVED lines=10> */
.L_x_73:
[----:B------:R-:W-:Y:S05]  /*a500*/  BSYNC B1 ;  /* 0x0000000000017941 */ /* 0x000fea0003800000 */
.L_x_72:
        /* <DEDUP_REMOVED lines=10> */
.L_x_75:
[----:B------:R-:W-:Y:S05]  /*a5b0*/  BSYNC B1 ;  /* 0x0000000000017941 */ /* 0x000fea0003800000 */
.L_x_74:
        /* <DEDUP_REMOVED lines=10> */
.L_x_77:
[----:B------:R-:W-:Y:S05]  /*a660*/  BSYNC B1 ;  /* 0x0000000000017941 */ /* 0x000fea0003800000 */
.L_x_76:
        /* <DEDUP_REMOVED lines=10> */
.L_x_79:
[----:B------:R-:W-:Y:S05]  /*a710*/  BSYNC B1 ;  /* 0x0000000000017941 */ /* 0x000fea0003800000 */
.L_x_78:
        /* <DEDUP_REMOVED lines=10> */
.L_x_81:
[----:B------:R-:W-:Y:S05]  /*a7c0*/  BSYNC B1 ;  /* 0x0000000000017941 */ /* 0x000fea0003800000 */
.L_x_80:
        /* <DEDUP_REMOVED lines=10> */
.L_x_83:
[----:B------:R-:W-:Y:S05]  /*a870*/  BSYNC B1 ;  /* 0x0000000000017941 */ /* 0x000fea0003800000 */
.L_x_82:
        /* <DEDUP_REMOVED lines=10> */
.L_x_85:
[----:B------:R-:W-:Y:S05]  /*a920*/  BSYNC B1 ;  /* 0x0000000000017941 */ /* 0x000fea0003800000 */
.L_x_84:
        /* <DEDUP_REMOVED lines=10> */
.L_x_87:
[----:B------:R-:W-:Y:S05]  /*a9d0*/  BSYNC B1 ;  /* 0x0000000000017941 */ /* 0x000fea0003800000 */
.L_x_86:
        /* <DEDUP_REMOVED lines=10> */
.L_x_89:
[----:B------:R-:W-:Y:S05]  /*aa80*/  BSYNC B1 ;  /* 0x0000000000017941 */ /* 0x000fea0003800000 */
.L_x_88:
        /* <DEDUP_REMOVED lines=10> */
.L_x_91:
[----:B------:R-:W-:Y:S05]  /*ab30*/  BSYNC B1 ;  /* 0x0000000000017941 */ /* 0x000fea0003800000 */
.L_x_90:
        /* <DEDUP_REMOVED lines=10> */
.L_x_93:
[----:B------:R-:W-:Y:S05]  /*abe0*/  BSYNC B1 ;  /* 0x0000000000017941 */ /* 0x000fea0003800000 */
.L_x_92:
        /* <DEDUP_REMOVED lines=10> */
.L_x_95:
[----:B------:R-:W-:Y:S05]  /*ac90*/  BSYNC B1 ;  /* 0x0000000000017941 */ /* 0x000fea0003800000 */
.L_x_94:
        /* <DEDUP_REMOVED lines=10> */
.L_x_97:
[----:B------:R-:W-:Y:S05]  /*ad40*/  BSYNC B1 ;  /* 0x0000000000017941 */ /* 0x000fea0003800000 */
.L_x_96:
        /* <DEDUP_REMOVED lines=10> */
.L_x_99:
[----:B------:R-:W-:Y:S05]  /*adf0*/  BSYNC B1 ;  /* 0x0000000000017941 */ /* 0x000fea0003800000 */
.L_x_98:
        /* <DEDUP_REMOVED lines=10> */
.L_x_101:
[----:B------:R-:W-:Y:S05]  /*aea0*/  BSYNC B1 ;  /* 0x0000000000017941 */ /* 0x000fea0003800000 */
.L_x_100:
        /* <DEDUP_REMOVED lines=10> */
.L_x_103:
[----:B------:R-:W-:Y:S05]  /*af50*/  BSYNC B1 ;  /* 0x0000000000017941 */ /* 0x000fea0003800000 */
.L_x_102:
        /* <DEDUP_REMOVED lines=10> */
.L_x_105:
[----:B------:R-:W-:Y:S05]  /*b000*/  BSYNC B1 ;  /* 0x0000000000017941 */ /* 0x000fea0003800000 */
.L_x_104:
        /* <DEDUP_REMOVED lines=10> */
.L_x_107:
[----:B------:R-:W-:Y:S05]  /*b0b0*/  BSYNC B1 ;  /* 0x0000000000017941 */ /* 0x000fea0003800000 */
.L_x_106:
        /* <DEDUP_REMOVED lines=10> */
.L_x_109:
[----:B------:R-:W-:Y:S05]  /*b160*/  BSYNC B1 ;  /* 0x0000000000017941 */ /* 0x000fea0003800000 */
.L_x_108:
        /* <DEDUP_REMOVED lines=10> */
.L_x_111:
[----:B------:R-:W-:Y:S05]  /*b210*/  BSYNC B1 ;  /* 0x0000000000017941 */ /* 0x000fea0003800000 */
.L_x_110:
        /* <DEDUP_REMOVED lines=10> */
.L_x_113:
[----:B------:R-:W-:Y:S05]  /*b2c0*/  BSYNC B1 ;  /* 0x0000000000017941 */ /* 0x000fea0003800000 */
.L_x_112:
        /* <DEDUP_REMOVED lines=10> */
.L_x_115:
[----:B------:R-:W-:Y:S05]  /*b370*/  BSYNC B1 ;  /* 0x0000000000017941 */ /* 0x000fea0003800000 */
.L_x_114:
        /* <DEDUP_REMOVED lines=10> */
.L_x_117:
[----:B------:R-:W-:Y:S05]  /*b420*/  BSYNC B1 ;  /* 0x0000000000017941 */ /* 0x000fea0003800000 */
.L_x_116:
        /* <DEDUP_REMOVED lines=10> */
.L_x_119:
[----:B------:R-:W-:Y:S05]  /*b4d0*/  BSYNC B1 ;  /* 0x0000000000017941 */ /* 0x000fea0003800000 */
.L_x_118:
        /* <DEDUP_REMOVED lines=10> */
.L_x_121:
[----:B------:R-:W-:Y:S05]  /*b580*/  BSYNC B1 ;  /* 0x0000000000017941 */ /* 0x000fea0003800000 */
.L_x_120:
        /* <DEDUP_REMOVED lines=10> */
.L_x_123:
[----:B------:R-:W-:Y:S05]  /*b630*/  BSYNC B1 ;  /* 0x0000000000017941 */ /* 0x000fea0003800000 */
.L_x_122:
        /* <DEDUP_REMOVED lines=10> */
.L_x_125:
[----:B------:R-:W-:Y:S05]  /*b6e0*/  BSYNC B1 ;  /* 0x0000000000017941 */ /* 0x000fea0003800000 */
.L_x_124:
        /* <DEDUP_REMOVED lines=10> */
.L_x_127:
[----:B------:R-:W-:Y:S05]  /*b790*/  BSYNC B1 ;  /* 0x0000000000017941 */ /* 0x000fea0003800000 */
.L_x_126:
        /* <DEDUP_REMOVED lines=10> */
.L_x_129:
[----:B------:R-:W-:Y:S05]  /*b840*/  BSYNC B1 ;  /* 0x0000000000017941 */ /* 0x000fea0003800000 */
.L_x_128:
        /* <DEDUP_REMOVED lines=10> */
.L_x_131:
[----:B------:R-:W-:Y:S05]  /*b8f0*/  BSYNC B1 ;  /* 0x0000000000017941 */ /* 0x000fea0003800000 */
.L_x_130:
        /* <DEDUP_REMOVED lines=10> */
.L_x_133:
[----:B------:R-:W-:Y:S05]  /*b9a0*/  BSYNC B1 ;  /* 0x0000000000017941 */ /* 0x000fea0003800000 */
.L_x_132:
        /* <DEDUP_REMOVED lines=10> */
.L_x_135:
[----:B------:R-:W-:Y:S05]  /*ba50*/  BSYNC B1 ;  /* 0x0000000000017941 */ /* 0x000fea0003800000 */
.L_x_134:
        /* <DEDUP_REMOVED lines=10> */
.L_x_137:
[----:B------:R-:W-:Y:S05]  /*bb00*/  BSYNC B1 ;  /* 0x0000000000017941 */ /* 0x000fea0003800000 */
.L_x_136:
        /* <DEDUP_REMOVED lines=10> */
.L_x_139:
[----:B------:R-:W-:Y:S05]  /*bbb0*/  BSYNC B1 ;  /* 0x0000000000017941 */ /* 0x000fea0003800000 */
.L_x_138:
        /* <DEDUP_REMOVED lines=10> */
.L_x_141:
[----:B------:R-:W-:Y:S05]  /*bc60*/  BSYNC B1 ;  /* 0x0000000000017941 */ /* 0x000fea0003800000 */
.L_x_140:
        /* <DEDUP_REMOVED lines=10> */
.L_x_143:
[----:B------:R-:W-:Y:S05]  /*bd10*/  BSYNC B1 ;  /* 0x0000000000017941 */ /* 0x000fea0003800000 */
.L_x_142:
        /* <DEDUP_REMOVED lines=10> */
.L_x_145:
[----:B------:R-:W-:Y:S05]  /*bdc0*/  BSYNC B1 ;  /* 0x0000000000017941 */ /* 0x000fea0003800000 */
.L_x_144:
        /* <DEDUP_REMOVED lines=10> */
.L_x_147:
[----:B------:R-:W-:Y:S05]  /*be70*/  BSYNC B1 ;  /* 0x0000000000017941 */ /* 0x000fea0003800000 */
.L_x_146:
        /* <DEDUP_REMOVED lines=10> */
.L_x_149:
[----:B------:R-:W-:Y:S05]  /*bf20*/  BSYNC B1 ;  /* 0x0000000000017941 */ /* 0x000fea0003800000 */
.L_x_148:
        /* <DEDUP_REMOVED lines=10> */
.L_x_151:
[----:B------:R-:W-:Y:S05]  /*bfd0*/  BSYNC B1 ;  /* 0x0000000000017941 */ /* 0x000fea0003800000 */
.L_x_150:
        /* <DEDUP_REMOVED lines=10> */
.L_x_153:
[----:B------:R-:W-:Y:S05]  /*c080*/  BSYNC B1 ;  /* 0x0000000000017941 */ /* 0x000fea0003800000 */
.L_x_152:
        /* <DEDUP_REMOVED lines=10> */
.L_x_155:
[----:B------:R-:W-:Y:S05]  /*c130*/  BSYNC B1 ;  /* 0x0000000000017941 */ /* 0x000fea0003800000 */
.L_x_154:
        /* <DEDUP_REMOVED lines=10> */
.L_x_157:
[----:B------:R-:W-:Y:S05]  /*c1e0*/  BSYNC B1 ;  /* 0x0000000000017941 */ /* 0x000fea0003800000 */
.L_x_156:
        /* <DEDUP_REMOVED lines=10> */
.L_x_159:
[----:B------:R-:W-:Y:S05]  /*c290*/  BSYNC B1 ;  /* 0x0000000000017941 */ /* 0x000fea0003800000 */
.L_x_158:
        /* <DEDUP_REMOVED lines=10> */
.L_x_161:
[----:B------:R-:W-:Y:S05]  /*c340*/  BSYNC B1 ;  /* 0x0000000000017941 */ /* 0x000fea0003800000 */
.L_x_160:
        /* <DEDUP_REMOVED lines=10> */
.L_x_163:
[----:B------:R-:W-:Y:S05]  /*c3f0*/  BSYNC B1 ;  /* 0x0000000000017941 */ /* 0x000fea0003800000 */
.L_x_162:
        /* <DEDUP_REMOVED lines=10> */
.L_x_165:
[----:B------:R-:W-:Y:S05]  /*c4a0*/  BSYNC B1 ;  /* 0x0000000000017941 */ /* 0x000fea0003800000 */
.L_x_164:
        /* <DEDUP_REMOVED lines=10> */
.L_x_167:
[----:B------:R-:W-:Y:S05]  /*c550*/  BSYNC B1 ;  /* 0x0000000000017941 */ /* 0x000fea0003800000 */
.L_x_166:
        /* <DEDUP_REMOVED lines=10> */
.L_x_169:
[----:B------:R-:W-:Y:S05]  /*c600*/  BSYNC B1 ;  /* 0x0000000000017941 */ /* 0x000fea0003800000 */
.L_x_168:
        /* <DEDUP_REMOVED lines=10> */
.L_x_171:
[----:B------:R-:W-:Y:S05]  /*c6b0*/  BSYNC B1 ;  /* 0x0000000000017941 */ /* 0x000fea0003800000 */
.L_x_170:
        /* <DEDUP_REMOVED lines=10> */
.L_x_173:
[----:B------:R-:W-:Y:S05]  /*c760*/  BSYNC B1 ;  /* 0x0000000000017941 */ /* 0x000fea0003800000 */
.L_x_172:
        /* <DEDUP_REMOVED lines=10> */
.L_x_175:
[----:B------:R-:W-:Y:S05]  /*c810*/  BSYNC B1 ;  /* 0x0000000000017941 */ /* 0x000fea0003800000 */
.L_x_174:
        /* <DEDUP_REMOVED lines=10> */
.L_x_177:
[----:B------:R-:W-:Y:S05]  /*c8c0*/  BSYNC B1 ;  /* 0x0000000000017941 */ /* 0x000fea0003800000 */
.L_x_176:
        /* <DEDUP_REMOVED lines=10> */
.L_x_179:
[----:B------:R-:W-:Y:S05]  /*c970*/  BSYNC B1 ;  /* 0x0000000000017941 */ /* 0x000fea0003800000 */
.L_x_178:
        /* <DEDUP_REMOVED lines=10> */
.L_x_181:
[----:B------:R-:W-:Y:S05]  /*ca20*/  BSYNC B1 ;  /* 0x0000000000017941 */ /* 0x000fea0003800000 */
.L_x_180:
        /* <DEDUP_REMOVED lines=10> */
.L_x_183:
[----:B------:R-:W-:Y:S05]  /*cad0*/  BSYNC B1 ;  /* 0x0000000000017941 */ /* 0x000fea0003800000 */
.L_x_182:
        /* <DEDUP_REMOVED lines=10> */
.L_x_185:
[----:B------:R-:W-:Y:S05]  /*cb80*/  BSYNC B1 ;  /* 0x0000000000017941 */ /* 0x000fea0003800000 */
.L_x_184:
        /* <DEDUP_REMOVED lines=10> */
.L_x_187:
[----:B------:R-:W-:Y:S05]  /*cc30*/  BSYNC B1 ;  /* 0x0000000000017941 */ /* 0x000fea0003800000 */
.L_x_186:
        /* <DEDUP_REMOVED lines=10> */
.L_x_189:
[----:B------:R-:W-:Y:S05]  /*cce0*/  BSYNC B1 ;  /* 0x0000000000017941 */ /* 0x000fea0003800000 */
.L_x_188:
        /* <DEDUP_REMOVED lines=10> */
.L_x_191:
[----:B------:R-:W-:Y:S05]  /*cd90*/  BSYNC B1 ;  /* 0x0000000000017941 */ /* 0x000fea0003800000 */
.L_x_190:
        /* <DEDUP_REMOVED lines=10> */
.L_x_193:
[----:B------:R-:W-:Y:S05]  /*ce40*/  BSYNC B1 ;  /* 0x0000000000017941 */ /* 0x000fea0003800000 */
.L_x_192:
        /* <DEDUP_REMOVED lines=10> */
.L_x_195:
[----:B------:R-:W-:Y:S05]  /*cef0*/  BSYNC B1 ;  /* 0x0000000000017941 */ /* 0x000fea0003800000 */
.L_x_194:
        /* <DEDUP_REMOVED lines=10> */
.L_x_197:
[----:B------:R-:W-:Y:S05]  /*cfa0*/  BSYNC B1 ;  /* 0x0000000000017941 */ /* 0x000fea0003800000 */
.L_x_196:
        /* <DEDUP_REMOVED lines=10> */
.L_x_199:
[----:B------:R-:W-:Y:S05]  /*d050*/  BSYNC B1 ;  /* 0x0000000000017941 */ /* 0x000fea0003800000 */
.L_x_198:
        /* <DEDUP_REMOVED lines=10> */
.L_x_201:
[----:B------:R-:W-:Y:S05]  /*d100*/  BSYNC B1 ;  /* 0x0000000000017941 */ /* 0x000fea0003800000 */
.L_x_200:
        /* <DEDUP_REMOVED lines=10> */
.L_x_203:
[----:B------:R-:W-:Y:S05]  /*d1b0*/  BSYNC B1 ;  /* 0x0000000000017941 */ /* 0x000fea0003800000 */
.L_x_202:
        /* <DEDUP_REMOVED lines=10> */
.L_x_205:
[----:B------:R-:W-:Y:S05]  /*d260*/  BSYNC B1 ;  /* 0x0000000000017941 */ /* 0x000fea0003800000 */
.L_x_204:
        /* <DEDUP_REMOVED lines=10> */
.L_x_207:
[----:B------:R-:W-:Y:S05]  /*d310*/  BSYNC B1 ;  /* 0x0000000000017941 */ /* 0x000fea0003800000 */
.L_x_206:
        /* <DEDUP_REMOVED lines=10> */
.L_x_209:
[----:B------:R-:W-:Y:S05]  /*d3c0*/  BSYNC B1 ;  /* 0x0000000000017941 */ /* 0x000fea0003800000 */
.L_x_208:
        /* <DEDUP_REMOVED lines=10> */
.L_x_211:
[----:B------:R-:W-:Y:S05]  /*d470*/  BSYNC B1 ;  /* 0x0000000000017941 */ /* 0x000fea0003800000 */
.L_x_210:
        /* <DEDUP_REMOVED lines=10> */
.L_x_213:
[----:B------:R-:W-:Y:S05]  /*d520*/  BSYNC B1 ;  /* 0x0000000000017941 */ /* 0x000fea0003800000 */
.L_x_212:
        /* <DEDUP_REMOVED lines=10> */
.L_x_215:
[----:B------:R-:W-:Y:S05]  /*d5d0*/  BSYNC B1 ;  /* 0x0000000000017941 */ /* 0x000fea0003800000 */
.L_x_214:
        /* <DEDUP_REMOVED lines=10> */
.L_x_217:
[----:B------:R-:W-:Y:S05]  /*d680*/  BSYNC B1 ;  /* 0x0000000000017941 */ /* 0x000fea0003800000 */
.L_x_216:
        /* <DEDUP_REMOVED lines=10> */
.L_x_219:
[----:B------:R-:W-:Y:S05]  /*d730*/  BSYNC B1 ;  /* 0x0000000000017941 */ /* 0x000fea0003800000 */
.L_x_218:
        /* <DEDUP_REMOVED lines=10> */
.L_x_221:
[----:B------:R-:W-:Y:S05]  /*d7e0*/  BSYNC B1 ;  /* 0x0000000000017941 */ /* 0x000fea0003800000 */
.L_x_220:
        /* <DEDUP_REMOVED lines=10> */
.L_x_223:
[----:B------:R-:W-:Y:S05]  /*d890*/  BSYNC B1 ;  /* 0x0000000000017941 */ /* 0x000fea0003800000 */
.L_x_222:
        /* <DEDUP_REMOVED lines=10> */
.L_x_225:
[----:B------:R-:W-:Y:S05]  /*d940*/  BSYNC B1 ;  /* 0x0000000000017941 */ /* 0x000fea0003800000 */
.L_x_224:
        /* <DEDUP_REMOVED lines=10> */
.L_x_227:
[----:B------:R-:W-:Y:S05]  /*d9f0*/  BSYNC B1 ;  /* 0x0000000000017941 */ /* 0x000fea0003800000 */
.L_x_226:
        /* <DEDUP_REMOVED lines=10> */
.L_x_229:
[----:B------:R-:W-:Y:S05]  /*daa0*/  BSYNC B1 ;  /* 0x0000000000017941 */ /* 0x000fea0003800000 */
.L_x_228:
        /* <DEDUP_REMOVED lines=10> */
.L_x_231:
[----:B------:R-:W-:Y:S05]  /*db50*/  BSYNC B1 ;  /* 0x0000000000017941 */ /* 0x000fea0003800000 */
.L_x_230:
        /* <DEDUP_REMOVED lines=10> */
.L_x_233:
[----:B------:R-:W-:Y:S05]  /*dc00*/  BSYNC B1 ;  /* 0x0000000000017941 */ /* 0x000fea0003800000 */
.L_x_232:
        /* <DEDUP_REMOVED lines=10> */
.L_x_235:
[----:B------:R-:W-:Y:S05]  /*dcb0*/  BSYNC B1 ;  /* 0x0000000000017941 */ /* 0x000fea0003800000 */
.L_x_234:
        /* <DEDUP_REMOVED lines=10> */
.L_x_237:
[----:B------:R-:W-:Y:S05]  /*dd60*/  BSYNC B1 ;  /* 0x0000000000017941 */ /* 0x000fea0003800000 */
.L_x_236:
        /* <DEDUP_REMOVED lines=10> */
.L_x_239:
[----:B------:R-:W-:Y:S05]  /*de10*/  BSYNC B1 ;  /* 0x0000000000017941 */ /* 0x000fea0003800000 */
.L_x_238:
        /* <DEDUP_REMOVED lines=10> */
.L_x_241:
[----:B------:R-:W-:Y:S05]  /*dec0*/  BSYNC B1 ;  /* 0x0000000000017941 */ /* 0x000fea0003800000 */
.L_x_240:
        /* <DEDUP_REMOVED lines=10> */
.L_x_243:
[----:B------:R-:W-:Y:S05]  /*df70*/  BSYNC B1 ;  /* 0x0000000000017941 */ /* 0x000fea0003800000 */
.L_x_242:
        /* <DEDUP_REMOVED lines=10> */
.L_x_245:
[----:B------:R-:W-:Y:S05]  /*e020*/  BSYNC B1 ;  /* 0x0000000000017941 */ /* 0x000fea0003800000 */
.L_x_244:
        /* <DEDUP_REMOVED lines=10> */
.L_x_247:
[----:B------:R-:W-:Y:S05]  /*e0d0*/  BSYNC B1 ;  /* 0x0000000000017941 */ /* 0x000fea0003800000 */
.L_x_246:
        /* <DEDUP_REMOVED lines=10> */
.L_x_249:
[----:B------:R-:W-:Y:S05]  /*e180*/  BSYNC B1 ;  /* 0x0000000000017941 */ /* 0x000fea0003800000 */
.L_x_248:
        /* <DEDUP_REMOVED lines=10> */
.L_x_251:
[----:B------:R-:W-:Y:S05]  /*e230*/  BSYNC B1 ;  /* 0x0000000000017941 */ /* 0x000fea0003800000 */
.L_x_250:
        /* <DEDUP_REMOVED lines=10> */
.L_x_253:
[----:B------:R-:W-:Y:S05]  /*e2e0*/  BSYNC B1 ;  /* 0x0000000000017941 */ /* 0x000fea0003800000 */
.L_x_252:
        /* <DEDUP_REMOVED lines=10> */
.L_x_255:
[----:B------:R-:W-:Y:S05]  /*e390*/  BSYNC B1 ;  /* 0x0000000000017941 */ /* 0x000fea0003800000 */
.L_x_254:
        /* <DEDUP_REMOVED lines=10> */
.L_x_257:
[----:B------:R-:W-:Y:S05]  /*e440*/  BSYNC B1 ;  /* 0x0000000000017941 */ /* 0x000fea0003800000 */
.L_x_256:
        /* <DEDUP_REMOVED lines=10> */
.L_x_259:
[----:B------:R-:W-:Y:S05]  /*e4f0*/  BSYNC B1 ;  /* 0x0000000000017941 */ /* 0x000fea0003800000 */
.L_x_258:
        /* <DEDUP_REMOVED lines=10> */
.L_x_261:
[----:B------:R-:W-:Y:S05]  /*e5a0*/  BSYNC B1 ;  /* 0x0000000000017941 */ /* 0x000fea0003800000 */
.L_x_260:
        /* <DEDUP_REMOVED lines=10> */
.L_x_263:
[----:B------:R-:W-:Y:S05]  /*e650*/  BSYNC B1 ;  /* 0x0000000000017941 */ /* 0x000fea0003800000 */
.L_x_262:
        /* <DEDUP_REMOVED lines=10> */
.L_x_265:
[----:B------:R-:W-:Y:S05]  /*e700*/  BSYNC B1 ;  /* 0x0000000000017941 */ /* 0x000fea0003800000 */
.L_x_264:
        /* <DEDUP_REMOVED lines=10> */
.L_x_267:
[----:B------:R-:W-:Y:S05]  /*e7b0*/  BSYNC B1 ;  /* 0x0000000000017941 */ /* 0x000fea0003800000 */
.L_x_266:
        /* <DEDUP_REMOVED lines=10> */
.L_x_269:
[----:B------:R-:W-:Y:S05]  /*e860*/  BSYNC B1 ;  /* 0x0000000000017941 */ /* 0x000fea0003800000 */
.L_x_268:
        /* <DEDUP_REMOVED lines=10> */
.L_x_271:
[----:B------:R-:W-:Y:S05]  /*e910*/  BSYNC B1 ;  /* 0x0000000000017941 */ /* 0x000fea0003800000 */
.L_x_270:
        /* <DEDUP_REMOVED lines=10> */
.L_x_273:
[----:B------:R-:W-:Y:S05]  /*e9c0*/  BSYNC B1 ;  /* 0x0000000000017941 */ /* 0x000fea0003800000 */
.L_x_272:
        /* <DEDUP_REMOVED lines=10> */
.L_x_275:
[----:B------:R-:W-:Y:S05]  /*ea70*/  BSYNC B1 ;  /* 0x0000000000017941 */ /* 0x000fea0003800000 */
.L_x_274:
        /* <DEDUP_REMOVED lines=10> */
.L_x_277:
[----:B------:R-:W-:Y:S05]  /*eb20*/  BSYNC B1 ;  /* 0x0000000000017941 */ /* 0x000fea0003800000 */
.L_x_276:
        /* <DEDUP_REMOVED lines=10> */
.L_x_279:
[----:B------:R-:W-:Y:S05]  /*ebd0*/  BSYNC B1 ;  /* 0x0000000000017941 */ /* 0x000fea0003800000 */
.L_x_278:
        /* <DEDUP_REMOVED lines=10> */
.L_x_281:
[----:B------:R-:W-:Y:S05]  /*ec80*/  BSYNC B1 ;  /* 0x0000000000017941 */ /* 0x000fea0003800000 */
.L_x_280:
        /* <DEDUP_REMOVED lines=10> */
.L_x_283:
[----:B------:R-:W-:Y:S05]  /*ed30*/  BSYNC B1 ;  /* 0x0000000000017941 */ /* 0x000fea0003800000 */
.L_x_282:
[----:B01-34-:R-:W3:Y:S01]  /*ed40*/  LDL.LU R10, [R1+0x1f4] ;  /* 0x0001f400010a7983 */ /* 0x01bee20000300800 */
        /* <DEDUP_REMOVED lines=9> */
.L_x_285:
[----:B------:R-:W-:Y:S05]  /*ede0*/  BSYNC B1 ;  /* 0x0000000000017941 */ /* 0x000fea0003800000 */
.L_x_284:
[----:B------:R-:W3:Y:S01]  /*edf0*/  LDL.LU R10, [R1+0x1f8] ;  /* 0x0001f800010a7983 */ /* 0x000ee20000300800 */
[----:B0----5:R-:W-:Y:S01]  /*ee00*/  LOP3.LUT R11, R153, 0xffffe000, RZ, 0xc0, !PT ;  /* 0xffffe000990b7812 */ /* 0x021fe200078ec0ff */
[----:B------:R-:W-:Y:S01]  /*ee10*/  BSSY B1, `(.L_x_286) ;  /* 0x000000b000017945 */ /* 0x000fe20003800000 */
[----:B------:R-:W-:Y:S02]  /*ee20*/  ISETP.GT.AND P1, PT, R0, 0xf9, P0 ;  /* 0x000000f90000780c */ /* 0x000fe40000724270 */
[----:B------:R-:W-:Y:S01]  /*ee30*/  IADD3 R169, P2, R3, 0x80, RZ ;  /* 0x0000008003a97810 */ /* 0x000fe20007f5e0ff */
[----:B------:R-:W-:-:S04]  /*ee40*/  FMUL R11, R11, R16 ;  /* 0x000000100b0b7220 */ /* 0x000fc80000400000 */
[----:B------:R-:W-:Y:S02]  /*ee50*/  IMAD.X R3, RZ, RZ, UR7, P2 ;  /* 0x00000007ff037e24 */ /* 0x000fe400090e06ff */
[----:B---3--:R-:W-:Y:S02]  /*ee60*/  FFMA R11, R10, R2, R11 ;  /* 0x000000020a0b7223 */ /* 0x008fe4000000000b */
[----:B------:R-:W-:-:S03]  /*ee70*/  IMAD R10, R3, R14, RZ ;  /* 0x0000000e030a7224 */ /* 0x000fc600078e02ff */
[----:B------:R-:W-:-:S05]  /*ee80*/  F2FP.TF32.F32.PACK_B R11, R11 ;  /* 0x0000000bff0b723e */ /* 0x000fca00024050ff */
[----:B------:R0:W-:Y:S01]  /*ee90*/  @P4 STG.E desc[UR36][R6.64+0x3e0], R11 ;  /* 0x0003e00b06004986 */ /* 0x0001e2000c101924 */
[----:B------:R-:W-:Y:S05]  /*eea0*/  @!P1 BRA `(.L_x_287) ;  /* 0x0000000000049947 */ /* 0x000fea0003800000 */
[----:B------:R3:W5:Y:S02]  /*eeb0*/  LDG.E.LTC128B R153, desc[UR36][R8.64+0x3e4] ;  /* 0x0003e42408997981 */ /* 0x000764000c1e1920 */
.L_x_287:
[----:B------:R-:W-:Y:S05]  /*eec0*/  BSYNC B1 ;  /* 0x0000000000017941 */ /* 0x000fea0003800000 */
.L_x_286:
[----:B0-----:R-:W4:Y:S01]  /*eed0*/  LDL.LU R11, [R1+0x1fc] ;  /* 0x0001fc00010b7983 */ /* 0x001f220000300800 */
[----:B-----5:R-:W-:Y:S01]  /*eee0*/  LOP3.LUT R3, R153, 0xffffe000, RZ, 0xc0, !PT ;  /* 0xffffe00099037812 */ /* 0x020fe200078ec0ff */
[C---:B--2---:R-:W-:Y:S01]  /*eef0*/  IMAD R23, R169.reuse, R15, R10 ;  /* 0x0000000fa9177224 */ /* 0x044fe200078e020a */
[----:B------:R-:W-:Y:S01]  /*ef00*/  ISETP.GT.AND P0, PT, R158, 0x80, PT ;  /* 0x000000809e00780c */ /* 0x000fe20003f04270 */
[----:B-1-3--:R-:W-:-:S04]  /*ef10*/  IMAD.WIDE.U32 R8, R169, R14, R20 ;  /* 0x0000000ea9087225 */ /* 0x00afc800078e0014 */
[----:B------:R-:W-:Y:S01]  /*ef20*/  FMUL R3, R3, R16 ;  /* 0x0000001003037220 */ /* 0x000fe20000400000 */
[----:B------:R-:W-:Y:S01]  /*ef30*/  ISETP.GT.AND P4, PT, R0, RZ, P0 ;  /* 0x000000ff0000720c */ /* 0x000fe20000784270 */
[----:B------:R-:W-:Y:S01]  /*ef40*/  IMAD.IADD R9, R9, 0x1, R23 ;  /* 0x0000000109097824 */ /* 0x000fe200078e0217 */
[----:B------:R-:W-:Y:S01]  /*ef50*/  LEA R10, P2, R8, R12, 0x2 ;  /* 0x0000000c080a7211 */ /* 0x000fe200078410ff */
[----:B----4-:R-:W-:-:S03]  /*ef60*/  FFMA R15, R11, R2, R3 ;  /* 0x000000020b0f7223 */ /* 0x010fc60000000003 */
[----:B------:R-:W-:Y:S02]  /*ef70*/  LEA.HI.X R11, R8, R13, R9, 0x2, P2 ;  /* 0x0000000d080b7211 */ /* 0x000fe400010f1409 */
[----:B------:R-:W-:-:S05]  /*ef80*/  F2FP.TF32.F32.PACK_B R15, R15 ;  /* 0x0000000fff0f723e */ /* 0x000fca00024050ff */
[----:B------:R0:W-:Y:S04]  /*ef90*/  @P1 STG.E desc[UR36][R6.64+0x3e4], R15 ;  /* 0x0003e40f06001986 */ /* 0x0001e8000c101924 */
[----:B------:R-:W2:Y:S01]  /*efa0*/  @P4 LDG.E.LTC128B R153, desc[UR36][R10.64] ;  /* 0x000000240a994981 */ /* 0x000ea2000c1e1920 */
[----:B------:R-:W-:Y:S01]  /*efb0*/  IMAD.WIDE.U32 R8, R169, R14, R18 ;  /* 0x0000000ea9087225 */ /* 0x000fe200078e0012 */
[----:B------:R-:W-:Y:S01]  /*efc0*/  ISETP.GT.AND P2, PT, R0, 0x1, P0 ;  /* 0x000000010000780c */ /* 0x000fe20000744270 */
[----:B------:R-:W-:Y:S02]  /*efd0*/  BSSY B1, `(.L_x_288) ;  /* 0x0000014000017945 */ /* 0x000fe40003800000 */
[----:B------:R-:W-:Y:S02]  /*efe0*/  IMAD.U32 R165, RZ, RZ, UR8 ;  /* 0x00000008ffa57e24 */ /* 0x000fe4000f8e00ff */
[----:B------:R-:W-:-:S02]  /*eff0*/  IMAD.IADD R9, R23, 0x1, R9 ;  /* 0x0000000117097824 */ /* 0x000fc400078e0209 */
[----:B------:R-:W-:Y:S01]  /*f000*/  IMAD.U32 R167, RZ, RZ, UR8 ;  /* 0x00000008ffa77e24 */ /* 0x000fe2000f8e00ff */
[----:B------:R-:W-:Y:S01]  /*f010*/  SHF.L.U32 R165, R165, 0x9, RZ ;  /* 0x00000009a5a57819 */ /* 0x000fe200000006ff */
[----:B------:R-:W-:Y:S02]  /*f020*/  IMAD.U32 R164, RZ, RZ, UR9 ;  /* 0x00000009ffa47e24 */ /* 0x000fe4000f8e00ff */
[----:B------:R-:W-:Y:S01]  /*f030*/  IMAD.WIDE.U32 R162, R22, UR43, R8 ;  /* 0x0000002b16a27c25 */ /* 0x000fe2000f8e0008 */
[----:B------:R-:W-:Y:S02]  /*f040*/  IADD3 R8, P1, R165, R4, RZ ;  /* 0x00000004a5087210 */ /* 0x000fe40007f3e0ff */
[----:B------:R-:W-:Y:S02]  /*f050*/  SHF.L.U64.HI R167, R167, 0x9, R164 ;  /* 0x00000009a7a77819 */ /* 0x000fe400000102a4 */
[----:B0-----:R-:W-:-:S03]  /*f060*/  LEA R6, P3, R162, R12, 0x2 ;  /* 0x0000000ca2067211 */ /* 0x001fc600078610ff */
[----:B------:R-:W-:Y:S01]  /*f070*/  IMAD.X R9, R167, 0x1, R5, P1 ;  /* 0x00000001a7097824 */ /* 0x000fe200008e0605 */
[----:B--2---:R-:W-:-:S05]  /*f080*/  LOP3.LUT R3, R153, 0xffffe000, RZ, 0xc0, !PT ;  /* 0xffffe00099037812 */ /* 0x004fca00078ec0ff */
[----:B------:R-:W-:-:S04]  /*f090*/  FMUL R3, R3, R16 ;  /* 0x0000001003037220 */ /* 0x000fc80000400000 */
[----:B------:R-:W-:Y:S01]  /*f0a0*/  FFMA R11, R24, R2, R3 ;  /* 0x00000002180b7223 */ /* 0x000fe20000000003 */
[----:B------:R-:W-:-:S04]  /*f0b0*/  IMAD.IADD R3, R159, 0x1, R163 ;  /* 0x000000019f037824 */ /* 0x000fc800078e02a3 */
[----:B------:R-:W-:Y:S02]  /*f0c0*/  F2FP.TF32.F32.PACK_B R11, R11 ;  /* 0x0000000bff0b723e */ /* 0x000fe400024050ff */
[----:B------:R-:W-:-:S03]  /*f0d0*/  LEA.HI.X R7, R162, R13, R3, 0x2, P3 ;  /* 0x0000000da2077211 */ /* 0x000fc600018f1403 */
[----:B------:R0:W-:Y:S01]  /*f0e0*/  @P4 STG.E desc[UR36][R8.64], R11 ;  /* 0x0000000b08004986 */ /* 0x0001e2000c101924 */
[----:B------:R-:W-:Y:S05]  /*f0f0*/  @!P2 BRA `(.L_x_289) ;  /* 0x000000000004a947 */ /* 0x000fea0003800000 */
[----:B------:R1:W5:Y:S02]  /*f100*/  LDG.E.LTC128B R153, desc[UR36][R6.64+0x4] ;  /* 0x0000042406997981 */ /* 0x000364000c1e1920 */
.L_x_289:
[----:B------:R-:W-:Y:S05]  /*f110*/  BSYNC B1 ;  /* 0x0000000000017941 */ /* 0x000fea0003800000 */
.L_x_288:
[----:B-----5:R-:W-:Y:S01]  /*f120*/  LOP3.LUT R3, R153, 0xffffe000, RZ, 0xc0, !PT ;  /* 0xffffe00099037812 */ /* 0x020fe200078ec0ff */
[----:B------:R-:W-:Y:S01]  /*f130*/  IMAD.WIDE.U32 R14, R169, R14, R156 ;  /* 0x0000000ea90e7225 */ /* 0x000fe200078e009c */
[----:B------:R-:W-:Y:S01]  /*f140*/  ISETP.GT.AND P1, PT, R158, 0x88, PT ;  /* 0x000000889e00780c */ /* 0x000fe20003f24270 */
[----:B------:R-:W-:Y:S02]  /*f150*/  BSSY B1, `(.L_x_290) ;  /* 0x000000f000017945 */ /* 0x000fe40003800000 */
[----:B------:R-:W-:Y:S01]  /*f160*/  FMUL R10, R3, R16 ;  /* 0x00000010030a7220 */ /* 0x000fe20000400000 */
[----:B------:R-:W-:Y:S01]  /*f170*/  ISETP.GT.AND P3, PT, R0, RZ, P1 ;  /* 0x000000ff0000720c */ /* 0x000fe20000f64270 */
[----:B------:R-:W-:Y:S01]  /*f180*/  IMAD.IADD R23, R23, 0x1, R15 ;  /* 0x0000000117177824 */ /* 0x000fe200078e020f */
[----:B------:R-:W-:Y:S01]  /*f190*/  IADD3 R154, P4, R154, R14, RZ ;  /* 0x0000000e9a9a7210 */ /* 0x000fe20007f9e0ff */
[----:B------:R-:W-:Y:S01]  /*f1a0*/  FFMA R25, R25, R2, R10 ;  /* 0x0000000219197223 */ /* 0x000fe2000000000a */
[----:B------:R-:W-:-:S03]  /*f1b0*/  IADD3 R14, P5, R18, R14, RZ ;  /* 0x0000000e120e7210 */ /* 0x000fc60007fbe0ff */
[----:B------:R-:W-:Y:S01]  /*f1c0*/  IMAD.X R20, R23, 0x1, R21, P4 ;  /* 0x0000000117147824 */ /* 0x000fe200020e0615 */
[----:B------:R-:W-:Y:S01]  /*f1d0*/  F2FP.TF32.F32.PACK_B R25, R25 ;  /* 0x00000019ff19723e */ /* 0x000fe200024050ff */
[----:B------:R-:W-:Y:S01]  /*f1e0*/  IMAD.X R15, R19, 0x1, R23, P5 ;  /* 0x00000001130f7824 */ /* 0x000fe200028e0617 */
[----:B------:R-:W-:-:S03]  /*f1f0*/  LEA R10, P4, R154, R12, 0x2 ;  /* 0x0000000c9a0a7211 */ /* 0x000fc600078810ff */
[----:B------:R2:W-:Y:S01]  /*f200*/  @P2 STG.E desc[UR36][R8.64+0x4], R25 ;  /* 0x0000041908002986 */ /* 0x0005e2000c101924 */
[----:B0-----:R-:W-:Y:S01]  /*f210*/  LEA.HI.X R11, R154, R13, R20, 0x2, P4 ;  /* 0x0000000d9a0b7211 */ /* 0x001fe200020f1414 */
[----:B------:R-:W-:Y:S08]  /*f220*/  @!P3 BRA `(.L_x_291) ;  /* 0x000000000004b947 */ /* 0x000ff00003800000 */
[----:B------:R0:W5:Y:S02]  /*f230*/  LDG.E.LTC128B R153, desc[UR36][R10.64] ;  /* 0x000000240a997981 */ /* 0x000164000c1e1920 */
.L_x_291:
[----:B------:R-:W-:Y:S05]  /*f240*/  BSYNC B1 ;  /* 0x0000000000017941 */ /* 0x000fea0003800000 */
.L_x_290:
[----:B-----5:R-:W-:Y:S01]  /*f250*/  LOP3.LUT R3, R153, 0xffffe000, RZ, 0xc0, !PT ;  /* 0xffffe00099037812 */ /* 0x020fe200078ec0ff */
[----:B------:R-:W-:Y:S01]  /*f260*/  IMAD.WIDE.U32 R22, R22, UR43, R14 ;  /* 0x0000002b16167c25 */ /* 0x000fe2000f8e000e */
[----:B0-----:R-:W-:Y:S01]  /*f270*/  IADD3 R10, P2, R8, R161, RZ ;  /* 0x000000a1080a7210 */ /* 0x001fe20007f5e0ff */
[----:B------:R-:W-:Y:S01]  /*f280*/  BSSY B1, `(.L_x_292) ;  /* 0x000000c000017945 */ /* 0x000fe20003800000 */
[----:B------:R-:W-:Y:S01]  /*f290*/  ISETP.GT.AND P5, PT, R0, 0x1, P1 ;  /* 0x000000010000780c */ /* 0x000fe20000fa4270 */
[----:B------:R-:W-:Y:S01]  /*f2a0*/  FMUL R3, R3, R16 ;  /* 0x0000001003037220 */ /* 0x000fe20000400000 */
[----:B------:R-:W-:Y:S01]  /*f2b0*/  IMAD.IADD R159, R159, 0x1, R23 ;  /* 0x000000019f9f7824 */ /* 0x000fe200078e0217 */
[----:B------:R-:W-:Y:S01]  /*f2c0*/  LEA R12, P4, R22, R12, 0x2 ;  /* 0x0000000c160c7211 */ /* 0x000fe200078810ff */
[----:B------:R-:W-:Y:S02]  /*f2d0*/  IMAD.X R11, R9, 0x1, R160, P2 ;  /* 0x00000001090b7824 */ /* 0x000fe400010e06a0 */
[----:B------:R-:W-:Y:S01]  /*f2e0*/  FFMA R3, R26, R2, R3 ;  /* 0x000000021a037223 */ /* 0x000fe20000000003 */
[----:B------:R-:W-:-:S04]  /*f2f0*/  LEA.HI.X R13, R22, R13, R159, 0x2, P4 ;  /* 0x0000000d160d7211 */ /* 0x000fc800020f149f */
[----:B------:R-:W-:-:S05]  /*f300*/  F2FP.TF32.F32.PACK_B R3, R3 ;  /* 0x00000003ff03723e */ /* 0x000fca00024050ff */
[----:B------:R0:W-:Y:S01]  /*f310*/  @P3 STG.E desc[UR36][R10.64], R3 ;  /* 0x000000030a003986 */ /* 0x0001e2000c101924 */
[----:B------:R-:W-:Y:S05]  /*f320*/  @!P5 BRA `(.L_x_293) ;  /* 0x000000000004d947 */ /* 0x000fea0003800000 */
[----:B------:R3:W5:Y:S02]  /*f330*/  LDG.E.LTC128B R153, desc[UR36][R12.64+0x4] ;  /* 0x000004240c997981 */ /* 0x000764000c1e1920 */
.L_x_293:
[----:B------:R-:W-:Y:S05]  /*f340*/  BSYNC B1 ;  /* 0x0000000000017941 */ /* 0x000fea0003800000 */
.L_x_292:
[----:B0----5:R-:W-:Y:S01]  /*f350*/  LOP3.LUT R3, R153, 0xffffe000, RZ, 0xc0, !PT ;  /* 0xffffe00099037812 */ /* 0x021fe200078ec0ff */
[----:B------:R-:W-:Y:S01]  /*f360*/  BSSY B1, `(.L_x_294) ;  /* 0x0000008000017945 */ /* 0x000fe20003800000 */
[----:B------:R-:W-:-:S03]  /*f370*/  ISETP.GT.AND P2, PT, R0, 0x8, P0 ;  /* 0x000000080000780c */ /* 0x000fc60000744270 */
[----:B------:R-:W-:-:S04]  /*f380*/  FMUL R14, R3, R16 ;  /* 0x00000010030e7220 */ /* 0x000fc80000400000 */
[----:B------:R-:W-:-:S05]  /*f390*/  FFMA R27, R27, R2, R14 ;  /* 0x000000021b1b7223 */ /* 0x000fca000000000e */
[----:B------:R-:W-:-:S05]  /*f3a0*/  F2FP.TF32.F32.PACK_B R27, R27 ;  /* 0x0000001bff1b723e */ /* 0x000fca00024050ff */
[----:B------:R0:W-:Y:S01]  /*f3b0*/  @P5 STG.E desc[UR36][R10.64+0x4], R27 ;  /* 0x0000041b0a005986 */ /* 0x0001e2000c101924 */
[----:B------:R-:W-:Y:S05]  /*f3c0*/  @!P2 BRA `(.L_x_295) ;  /* 0x000000000004a947 */ /* 0x000fea0003800000 */
[----:B------:R4:W5:Y:S02]  /*f3d0*/  LDG.E.LTC128B R153, desc[UR36][R6.64+0x20] ;  /* 0x0000202406997981 */ /* 0x000964000c1e1920 */
.L_x_295:
[----:B------:R-:W-:Y:S05]  /*f3e0*/  BSYNC B1 ;  /* 0x0000000000017941 */ /* 0x000fea0003800000 */
.L_x_294:
[----:B-----5:R-:W-:Y:S01]  /*f3f0*/  LOP3.LUT R3, R153, 0xffffe000, RZ, 0xc0, !PT ;  /* 0xffffe00099037812 */ /* 0x020fe200078ec0ff */
        /* <DEDUP_REMOVED lines=8> */
.L_x_297:
[----:B------:R-:W-:Y:S05]  /*f480*/  BSYNC B1 ;  /* 0x0000000000017941 */ /* 0x000fea0003800000 */
.L_x_296:
        /* <DEDUP_REMOVED lines=9> */
.L_x_299:
[----:B------:R-:W-:Y:S05]  /*f520*/  BSYNC B1 ;  /* 0x0000000000017941 */ /* 0x000fea0003800000 */
.L_x_298:
[----:B-----5:R-:W-:Y:S01]  /*f530*/  LOP3.LUT R3, R153, 0xffffe000, RZ, 0xc0, !PT ;  /* 0xffffe00099037812 */ /* 0x020fe200078ec0ff */
[----:B------:R-:W-:Y:S01]  /*f540*/  BSSY B1, `(.L_x_300) ;  /* 0x000000a000017945 */ /* 0x000fe20003800000 */
[----:B------:R-:W-:Y:S02]  /*f550*/  IADD3 R10, P3, R161, R8, RZ ;  /* 0x00000008a10a7210 */ /* 0x000fe40007f7e0ff */
[----:B------:R-:W-:Y:S01]  /*f560*/  ISETP.GT.AND P2, PT, R0, 0x9, P1 ;  /* 0x000000090000780c */ /* 0x000fe20000f44270 */
[----:B------:R-:W-:Y:S02]  /*f570*/  FMUL R3, R3, R16 ;  /* 0x0000001003037220 */ /* 0x000fe40000400000 */
[----:B------:R-:W-:Y:S02]  /*f580*/  IMAD.X R11, R160, 0x1, R9, P3 ;  /* 0x00000001a00b7824 */ /* 0x000fe400018e0609 */
[----:B------:R-:W-:-:S05]  /*f590*/  FFMA R3, R30, R2, R3 ;  /* 0x000000021e037223 */ /* 0x000fca0000000003 */
[----:B------:R-:W-:-:S05]  /*f5a0*/  F2FP.TF32.F32.PACK_B R3, R3 ;  /* 0x00000003ff03723e */ /* 0x000fca00024050ff */
[----:B------:R0:W-:Y:S01]  /*f5b0*/  @P4 STG.E desc[UR36][R10.64+0x20], R3 ;  /* 0x000020030a004986 */ /* 0x0001e2000c101924 */
[----:B------:R-:W-:Y:S05]  /*f5c0*/  @!P2 BRA `(.L_x_301) ;  /* 0x000000000004a947 */ /* 0x000fea0003800000 */
[----:B------:R0:W5:Y:S02]  /*f5d0*/  LDG.E.LTC128B R153, desc[UR36][R12.64+0x24] ;  /* 0x000024240c997981 */ /* 0x000164000c1e1920 */
.L_x_301:
[----:B------:R-:W-:Y:S05]  /*f5e0*/  BSYNC B1 ;  /* 0x0000000000017941 */ /* 0x000fea0003800000 */
.L_x_300:
[----:B0----5:R-:W-:Y:S01]  /*f5f0*/  LOP3.LUT R3, R153, 0xffffe000, RZ, 0xc0, !PT ;  /* 0xffffe00099037812 */ /* 0x021fe200078ec0ff */
[----:B------:R-:W-:Y:S01]  /*f600*/  BSSY B1, `(.L_x_302) ;  /* 0x000000a000017945 */ /* 0x000fe20003800000 */
[----:B------:R-:W-:Y:S02]  /*f610*/  IADD3 R4, P3, P4, R161, R4, R165 ;  /* 0x00000004a1047210 */ /* 0x000fe40007c7e0a5 */
[----:B------:R-:W-:Y:S01]  /*f620*/  ISETP.GT.AND P5, PT, R0, 0x10, P0 ;  /* 0x000000100000780c */ /* 0x000fe200007a4270 */
[----:B------:R-:W-:Y:S01]  /*f630*/  FMUL R10, R3, R16 ;  /* 0x00000010030a7220 */ /* 0x000fe20000400000 */
[----:B------:R-:W-:-:S03]  /*f640*/  IADD3.X R5, R160, R5, R167, P3, P4 ;  /* 0x00000005a0057210 */ /* 0x000fc60001fe84a7 */
[----:B------:R-:W-:-:S05]  /*f650*/  FFMA R31, R31, R2, R10 ;  /* 0x000000021f1f7223 */ /* 0x000fca000000000a */
[----:B------:R-:W-:-:S05]  /*f660*/  F2FP.TF32.F32.PACK_B R31, R31 ;  /* 0x0000001fff1f723e */ /* 0x000fca00024050ff */
[----:B------:R0:W-:Y:S01]  /*f670*/  @P2 STG.E desc[UR36][R4.64+0x24], R31 ;  /* 0x0000241f04002986 */ /* 0x0001e2000c101924 */
[----:B------:R-:W-:Y:S05]  /*f680*/  @!P5 BRA `(.L_x_303) ;  /* 0x000000000004d947 */ /* 0x000fea0003800000 */
[----:B------:R0:W5:Y:S02]  /*f690*/  LDG.E.LTC128B R153, desc[UR36][R6.64+0x40] ;  /* 0x0000402406997981 */ /* 0x000164000c1e1920 */
.L_x_303:
[----:B------:R-:W-:Y:S05]  /*f6a0*/  BSYNC B1 ;  /* 0x0000000000017941 */ /* 0x000fea0003800000 */
.L_x_302:
        /* <DEDUP_REMOVED lines=9> */
.L_x_305:
[----:B------:R-:W-:Y:S05]  /*f740*/  BSYNC B1 ;  /* 0x0000000000017941 */ /* 0x000fea0003800000 */
.L_x_304:
        /* <DEDUP_REMOVED lines=9> */
.L_x_307:
[----:B------:R-:W-:Y:S05]  /*f7e0*/  BSYNC B1 ;  /* 0x0000000000017941 */ /* 0x000fea0003800000 */
.L_x_306:
        /* <DEDUP_REMOVED lines=9> */
.L_x_309:
[----:B------:R-:W-:Y:S05]  /*f880*/  BSYNC B1 ;  /* 0x0000000000017941 */ /* 0x000fea0003800000 */
.L_x_308:
        /* <DEDUP_REMOVED lines=9> */
.L_x_311:
[----:B------:R-:W-:Y:S05]  /*f920*/  BSYNC B1 ;  /* 0x0000000000017941 */ /* 0x000fea0003800000 */
.L_x_310:
        /* <DEDUP_REMOVED lines=9> */
.L_x_313:
[----:B------:R-:W-:Y:S05]  /*f9c0*/  BSYNC B1 ;  /* 0x0000000000017941 */ /* 0x000fea0003800000 */
.L_x_312:
        /* <DEDUP_REMOVED lines=9> */
.L_x_315:
[----:B------:R-:W-:Y:S05]  /*fa60*/  BSYNC B1 ;  /* 0x0000000000017941 */ /* 0x000fea0003800000 */
.L_x_314:
        /* <DEDUP_REMOVED lines=9> */
.L_x_317:
[----:B------:R-:W-:Y:S05]  /*fb00*/  BSYNC B1 ;  /* 0x0000000000017941 */ /* 0x000fea0003800000 */
.L_x_316:
        /* <DEDUP_REMOVED lines=9> */
.L_x_319:
[----:B------:R-:W-:Y:S05]  /*fba0*/  BSYNC B1 ;  /* 0x0000000000017941 */ /* 0x000fea0003800000 */
.L_x_318:
        /* <DEDUP_REMOVED lines=9> */
.L_x_321:
[----:B------:R-:W-:Y:S05]  /*fc40*/  BSYNC B1 ;  /* 0x0000000000017941 */ /* 0x000fea0003800000 */
.L_x_320:
        /* <DEDUP_REMOVED lines=9> */
.L_x_323:
[----:B------:R-:W-:Y:S05]  /*fce0*/  BSYNC B1 ;  /* 0x0000000000017941 */ /* 0x000fea0003800000 */
.L_x_322:
        /* <DEDUP_REMOVED lines=9> */
.L_x_325:
[----:B------:R-:W-:Y:S05]  /*fd80*/  BSYNC B1 ;  /* 0x0000000000017941 */ /* 0x000fea0003800000 */
.L_x_324:
        /* <DEDUP_REMOVED lines=9> */
.L_x_327:
[----:B------:R-:W-:Y:S05]  /*fe20*/  BSYNC B1 ;  /* 0x0000000000017941 */ /* 0x000fea0003800000 */
.L_x_326:
        /* <DEDUP_REMOVED lines=9> */
.L_x_329:
[----:B------:R-:W-:Y:S05]  /*fec0*/  BSYNC B1 ;  /* 0x0000000000017941 */ /* 0x000fea0003800000 */
.L_x_328:
        /* <DEDUP_REMOVED lines=9> */
.L_x_331:
[----:B------:R-:W-:Y:S05]  /*ff60*/  BSYNC B1 ;  /* 0x0000000000017941 */ /* 0x000fea0003800000 */
.L_x_330:
        /* <DEDUP_REMOVED lines=9> */
.L_x_333:
[----:B------:R-:W-:Y:S05]  /*10000*/  BSYNC B1 ;  /* 0x0000000000017941 */ /* 0x000fea0003800000 */
.L_x_332:
        /* <DEDUP_REMOVED lines=9> */
.L_x_335:
[----:B------:R-:W-:Y:S05]  /*100a0*/  BSYNC B1 ;  /* 0x0000000000017941 */ /* 0x000fea0003800000 */
.L_x_334:
        /* <DEDUP_REMOVED lines=9> */
.L_x_337:
[----:B------:R-:W-:Y:S05]  /*10140*/  BSYNC B1 ;  /* 0x0000000000017941 */ /* 0x000fea0003800000 */
.L_x_336:
        /* <DEDUP_REMOVED lines=9> */
.L_x_339:
[----:B------:R-:W-:Y:S05]  /*101e0*/  BSYNC B1 ;  /* 0x0000000000017941 */ /* 0x000fea0003800000 */
.L_x_338:
        /* <DEDUP_REMOVED lines=9> */
.L_x_341:
[----:B------:R-:W-:Y:S05]  /*10280*/  BSYNC B1 ;  /* 0x0000000000017941 */ /* 0x000fea0003800000 */
.L_x_340:
        /* <DEDUP_REMOVED lines=9> */
.L_x_343:
[----:B------:R-:W-:Y:S05]  /*10320*/  BSYNC B1 ;  /* 0x0000000000017941 */ /* 0x000fea0003800000 */
.L_x_342:
        /* <DEDUP_REMOVED lines=9> */
.L_x_345:
[----:B------:R-:W-:Y:S05]  /*103c0*/  BSYNC B1 ;  /* 0x0000000000017941 */ /* 0x000fea0003800000 */
.L_x_344:
        /* <DEDUP_REMOVED lines=9> */
.L_x_347:
[----:B------:R-:W-:Y:S05]  /*10460*/  BSYNC B1 ;  /* 0x0000000000017941 */ /* 0x000fea0003800000 */
.L_x_346:
        /* <DEDUP_REMOVED lines=9> */
.L_x_349:
[----:B------:R-:W-:Y:S05]  /*10500*/  BSYNC B1 ;  /* 0x0000000000017941 */ /* 0x000fea0003800000 */
.L_x_348:
        /* <DEDUP_REMOVED lines=9> */
.L_x_351:
[----:B------:R-:W-:Y:S05]  /*105a0*/  BSYNC B1 ;  /* 0x0000000000017941 */ /* 0x000fea0003800000 */
.L_x_350:
        /* <DEDUP_REMOVED lines=9> */
.L_x_353:
[----:B------:R-:W-:Y:S05]  /*10640*/  BSYNC B1 ;  /* 0x0000000000017941 */ /* 0x000fea0003800000 */
.L_x_352:
        /* <DEDUP_REMOVED lines=9> */
.L_x_355:
[----:B------:R-:W-:Y:S05]  /*106e0*/  BSYNC B1 ;  /* 0x0000000000017941 */ /* 0x000fea0003800000 */
.L_x_354:
        /* <DEDUP_REMOVED lines=9> */
.L_x_357:
[----:B------:R-:W-:Y:S05]  /*10780*/  BSYNC B1 ;  /* 0x0000000000017941 */ /* 0x000fea0003800000 */
.L_x_356:
        /* <DEDUP_REMOVED lines=9> */
.L_x_359:
[----:B------:R-:W-:Y:S05]  /*10820*/  BSYNC B1 ;  /* 0x0000000000017941 */ /* 0x000fea0003800000 */
.L_x_358:
        /* <DEDUP_REMOVED lines=9> */
.L_x_361:
[----:B------:R-:W-:Y:S05]  /*108c0*/  BSYNC B1 ;  /* 0x0000000000017941 */ /* 0x000fea0003800000 */
.L_x_360:
        /* <DEDUP_REMOVED lines=9> */
.L_x_363:
[----:B------:R-:W-:Y:S05]  /*10960*/  BSYNC B1 ;  /* 0x0000000000017941 */ /* 0x000fea0003800000 */
.L_x_362:
        /* <DEDUP_REMOVED lines=9> */
.L_x_365:
[----:B------:R-:W-:Y:S05]  /*10a00*/  BSYNC B1 ;  /* 0x0000000000017941 */ /* 0x000fea0003800000 */
.L_x_364:
        /* <DEDUP_REMOVED lines=9> */
.L_x_367:
[----:B------:R-:W-:Y:S05]  /*10aa0*/  BSYNC B1 ;  /* 0x0000000000017941 */ /* 0x000fea0003800000 */
.L_x_366:
        /* <DEDUP_REMOVED lines=9> */
.L_x_369:
[----:B------:R-:W-:Y:S05]  /*10b40*/  BSYNC B1 ;  /* 0x0000000000017941 */ /* 0x000fea0003800000 */
.L_x_368:
        /* <DEDUP_REMOVED lines=9> */
.L_x_371:
[----:B------:R-:W-:Y:S05]  /*10be0*/  BSYNC B1 ;  /* 0x0000000000017941 */ /* 0x000fea0003800000 */
.L_x_370:
        /* <DEDUP_REMOVED lines=9> */
.L_x_373:
[----:B------:R-:W-:Y:S05]  /*10c80*/  BSYNC B1 ;  /* 0x0000000000017941 */ /* 0x000fea0003800000 */
.L_x_372:
        /* <DEDUP_REMOVED lines=9> */
.L_x_375:
[----:B------:R-:W-:Y:S05]  /*10d20*/  BSYNC B1 ;  /* 0x0000000000017941 */ /* 0x000fea0003800000 */
.L_x_374:
        /* <DEDUP_REMOVED lines=9> */
.L_x_377:
[----:B------:R-:W-:Y:S05]  /*10dc0*/  BSYNC B1 ;  /* 0x0000000000017941 */ /* 0x000fea0003800000 */
.L_x_376:
        /* <DEDUP_REMOVED lines=9> */
.L_x_379:
[----:B------:R-:W-:Y:S05]  /*10e60*/  BSYNC B1 ;  /* 0x0000000000017941 */ /* 0x000fea0003800000 */
.L_x_378:
        /* <DEDUP_REMOVED lines=9> */
.L_x_381:
[----:B------:R-:W-:Y:S05]  /*10f00*/  BSYNC B1 ;  /* 0x0000000000017941 */ /* 0x000fea0003800000 */
.L_x_380:
        /* <DEDUP_REMOVED lines=9> */
.L_x_383:
[----:B------:R-:W-:Y:S05]  /*10fa0*/  BSYNC B1 ;  /* 0x0000000000017941 */ /* 0x000fea0003800000 */
.L_x_382:
        /* <DEDUP_REMOVED lines=9> */
.L_x_385:
[----:B------:R-:W-:Y:S05]  /*11040*/  BSYNC B1 ;  /* 0x0000000000017941 */ /* 0x000fea0003800000 */
.L_x_384:
        /* <DEDUP_REMOVED lines=9> */
.L_x_387:
[----:B------:R-:W-:Y:S05]  /*110e0*/  BSYNC B1 ;  /* 0x0000000000017941 */ /* 0x000fea0003800000 */
.L_x_386:
        /* <DEDUP_REMOVED lines=9> */
.L_x_389:
[----:B------:R-:W-:Y:S05]  /*11180*/  BSYNC B1 ;  /* 0x0000000000017941 */ /* 0x000fea0003800000 */
.L_x_388:
        /* <DEDUP_REMOVED lines=9> */
.L_x_391:
[----:B------:R-:W-:Y:S05]  /*11220*/  BSYNC B1 ;  /* 0x0000000000017941 */ /* 0x000fea0003800000 */
.L_x_390:
        /* <DEDUP_REMOVED lines=9> */
.L_x_393:
[----:B------:R-:W-:Y:S05]  /*112c0*/  BSYNC B1 ;  /* 0x0000000000017941 */ /* 0x000fea0003800000 */
.L_x_392:
        /* <DEDUP_REMOVED lines=9> */
.L_x_395:
[----:B------:R-:W-:Y:S05]  /*11360*/  BSYNC B1 ;  /* 0x0000000000017941 */ /* 0x000fea0003800000 */
.L_x_394:
        /* <DEDUP_REMOVED lines=9> */
.L_x_397:
[----:B------:R-:W-:Y:S05]  /*11400*/  BSYNC B1 ;  /* 0x0000000000017941 */ /* 0x000fea0003800000 */
.L_x_396:
        /* <DEDUP_REMOVED lines=9> */
.L_x_399:
[----:B------:R-:W-:Y:S05]  /*114a0*/  BSYNC B1 ;  /* 0x0000000000017941 */ /* 0x000fea0003800000 */
.L_x_398:
        /* <DEDUP_REMOVED lines=9> */
.L_x_401:
[----:B------:R-:W-:Y:S05]  /*11540*/  BSYNC B1 ;  /* 0x0000000000017941 */ /* 0x000fea0003800000 */
.L_x_400:
        /* <DEDUP_REMOVED lines=9> */
.L_x_403:
[----:B------:R-:W-:Y:S05]  /*115e0*/  BSYNC B1 ;  /* 0x0000000000017941 */ /* 0x000fea0003800000 */
.L_x_402:
        /* <DEDUP_REMOVED lines=9> */
.L_x_405:
[----:B------:R-:W-:Y:S05]  /*11680*/  BSYNC B1 ;  /* 0x0000000000017941 */ /* 0x000fea0003800000 */
.L_x_404:
        /* <DEDUP_REMOVED lines=9> */
.L_x_407:
[----:B------:R-:W-:Y:S05]  /*11720*/  BSYNC B1 ;  /* 0x0000000000017941 */ /* 0x000fea0003800000 */
.L_x_406:
        /* <DEDUP_REMOVED lines=9> */
.L_x_409:
[----:B------:R-:W-:Y:S05]  /*117c0*/  BSYNC B1 ;  /* 0x0000000000017941 */ /* 0x000fea0003800000 */
.L_x_408:
        /* <DEDUP_REMOVED lines=9> */
.L_x_411:
[----:B------:R-:W-:Y:S05]  /*11860*/  BSYNC B1 ;  /* 0x0000000000017941 */ /* 0x000fea0003800000 */
.L_x_410:
        /* <DEDUP_REMOVED lines=9> */
.L_x_413:
[----:B------:R-:W-:Y:S05]  /*11900*/  BSYNC B1 ;  /* 0x0000000000017941 */ /* 0x000fea0003800000 */
.L_x_412:
        /* <DEDUP_REMOVED lines=9> */
.L_x_415:
[----:B------:R-:W-:Y:S05]  /*119a0*/  BSYNC B1 ;  /* 0x0000000000017941 */ /* 0x000fea0003800000 */
.L_x_414:
        /* <DEDUP_REMOVED lines=9> */
.L_x_417:
[----:B------:R-:W-:Y:S05]  /*11a40*/  BSYNC B1 ;  /* 0x0000000000017941 */ /* 0x000fea0003800000 */
.L_x_416:
        /* <DEDUP_REMOVED lines=9> */
.L_x_419:
[----:B------:R-:W-:Y:S05]  /*11ae0*/  BSYNC B1 ;  /* 0x0000000000017941 */ /* 0x000fea0003800000 */
.L_x_418:
        /* <DEDUP_REMOVED lines=9> */
.L_x_421:
[----:B------:R-:W-:Y:S05]  /*11b80*/  BSYNC B1 ;  /* 0x0000000000017941 */ /* 0x000fea0003800000 */
.L_x_420:
        /* <DEDUP_REMOVED lines=9> */
.L_x_423:
[----:B------:R-:W-:Y:S05]  /*11c20*/  BSYNC B1 ;  /* 0x0000000000017941 */ /* 0x000fea0003800000 */
.L_x_422:
        /* <DEDUP_REMOVED lines=9> */
.L_x_425:
[----:B------:R-:W-:Y:S05]  /*11cc0*/  BSYNC B1 ;  /* 0x0000000000017941 */ /* 0x000fea0003800000 */
.L_x_424:
        /* <DEDUP_REMOVED lines=9> */
.L_x_427:
[----:B------:R-:W-:Y:S05]  /*11d60*/  BSYNC B1 ;  /* 0x0000000000017941 */ /* 0x000fea0003800000 */
.L_x_426:
        /* <DEDUP_REMOVED lines=9> */
.L_x_429:
[----:B------:R-:W-:Y:S05]  /*11e00*/  BSYNC B1 ;  /* 0x0000000000017941 */ /* 0x000fea0003800000 */
.L_x_428:
        /* <DEDUP_REMOVED lines=9> */
.L_x_431:
[----:B------:R-:W-:Y:S05]  /*11ea0*/  BSYNC B1 ;  /* 0x0000000000017941 */ /* 0x000fea0003800000 */
.L_x_430:
        /* <DEDUP_REMOVED lines=9> */
.L_x_433:
[----:B------:R-:W-:Y:S05]  /*11f40*/  BSYNC B1 ;  /* 0x0000000000017941 */ /* 0x000fea0003800000 */
.L_x_432:
        /* <DEDUP_REMOVED lines=9> */
.L_x_435:
[----:B------:R-:W-:Y:S05]  /*11fe0*/  BSYNC B1 ;  /* 0x0000000000017941 */ /* 0x000fea0003800000 */
.L_x_434:
        /* <DEDUP_REMOVED lines=9> */
.L_x_437:
[----:B------:R-:W-:Y:S05]  /*12080*/  BSYNC B1 ;  /* 0x0000000000017941 */ /* 0x000fea0003800000 */
.L_x_436:
        /* <DEDUP_REMOVED lines=9> */
.L_x_439:
[----:B------:R-:W-:Y:S05]  /*12120*/  BSYNC B1 ;  /* 0x0000000000017941 */ /* 0x000fea0003800000 */
.L_x_438:
        /* <DEDUP_REMOVED lines=9> */
.L_x_441:
[----:B------:R-:W-:Y:S05]  /*121c0*/  BSYNC B1 ;  /* 0x0000000000017941 */ /* 0x000fea0003800000 */
.L_x_440:
        /* <DEDUP_REMOVED lines=9> */
.L_x_443:
[----:B------:R-:W-:Y:S05]  /*12260*/  BSYNC B1 ;  /* 0x0000000000017941 */ /* 0x000fea0003800000 */
.L_x_442:
        /* <DEDUP_REMOVED lines=9> */
.L_x_445:
[----:B------:R-:W-:Y:S05]  /*12300*/  BSYNC B1 ;  /* 0x0000000000017941 */ /* 0x000fea0003800000 */
.L_x_444:
        /* <DEDUP_REMOVED lines=9> */
.L_x_447:
[----:B------:R-:W-:Y:S05]  /*123a0*/  BSYNC B1 ;  /* 0x0000000000017941 */ /* 0x000fea0003800000 */
.L_x_446:
        /* <DEDUP_REMOVED lines=9> */
.L_x_449:
[----:B------:R-:W-:Y:S05]  /*12440*/  BSYNC B1 ;  /* 0x0000000000017941 */ /* 0x000fea0003800000 */
.L_x_448:
        /* <DEDUP_REMOVED lines=9> */
.L_x_451:
[----:B------:R-:W-:Y:S05]  /*124e0*/  BSYNC B1 ;  /* 0x0000000000017941 */ /* 0x000fea0003800000 */
.L_x_450:
        /* <DEDUP_REMOVED lines=9> */
.L_x_453:
[----:B------:R-:W-:Y:S05]  /*12580*/  BSYNC B1 ;  /* 0x0000000000017941 */ /* 0x000fea0003800000 */
.L_x_452:
        /* <DEDUP_REMOVED lines=9> */
.L_x_455:
[----:B------:R-:W-:Y:S05]  /*12620*/  BSYNC B1 ;  /* 0x0000000000017941 */ /* 0x000fea0003800000 */
.L_x_454:
        /* <DEDUP_REMOVED lines=9> */
.L_x_457:
[----:B------:R-:W-:Y:S05]  /*126c0*/  BSYNC B1 ;  /* 0x0000000000017941 */ /* 0x000fea0003800000 */
.L_x_456:
        /* <DEDUP_REMOVED lines=9> */
.L_x_459:
[----:B------:R-:W-:Y:S05]  /*12760*/  BSYNC B1 ;  /* 0x0000000000017941 */ /* 0x000fea0003800000 */
.L_x_458:
        /* <DEDUP_REMOVED lines=9> */
.L_x_461:
[----:B------:R-:W-:Y:S05]  /*12800*/  BSYNC B1 ;  /* 0x0000000000017941 */ /* 0x000fea0003800000 */
.L_x_460:
        /* <DEDUP_REMOVED lines=9> */
.L_x_463:
[----:B------:R-:W-:Y:S05]  /*128a0*/  BSYNC B1 ;  /* 0x0000000000017941 */ /* 0x000fea0003800000 */
.L_x_462:
        /* <DEDUP_REMOVED lines=9> */
.L_x_465:
[----:B------:R-:W-:Y:S05]  /*12940*/  BSYNC B1 ;  /* 0x0000000000017941 */ /* 0x000fea0003800000 */
.L_x_464:
        /* <DEDUP_REMOVED lines=9> */
.L_x_467:
[----:B------:R-:W-:Y:S05]  /*129e0*/  BSYNC B1 ;  /* 0x0000000000017941 */ /* 0x000fea0003800000 */
.L_x_466:
        /* <DEDUP_REMOVED lines=9> */
.L_x_469:
[----:B------:R-:W-:Y:S05]  /*12a80*/  BSYNC B1 ;  /* 0x0000000000017941 */ /* 0x000fea0003800000 */
.L_x_468:
        /* <DEDUP_REMOVED lines=9> */
.L_x_471:
[----:B------:R-:W-:Y:S05]  /*12b20*/  BSYNC B1 ;  /* 0x0000000000017941 */ /* 0x000fea0003800000 */
.L_x_470:
        /* <DEDUP_REMOVED lines=9> */
.L_x_473:
[----:B------:R-:W-:Y:S05]  /*12bc0*/  BSYNC B1 ;  /* 0x0000000000017941 */ /* 0x000fea0003800000 */
.L_x_472:
        /* <DEDUP_REMOVED lines=9> */
.L_x_475:
[----:B------:R-:W-:Y:S05]  /*12c60*/  BSYNC B1 ;  /* 0x0000000000017941 */ /* 0x000fea0003800000 */
.L_x_474:
        /* <DEDUP_REMOVED lines=9> */
.L_x_477:
[----:B------:R-:W-:Y:S05]  /*12d00*/  BSYNC B1 ;  /* 0x0000000000017941 */ /* 0x000fea0003800000 */
.L_x_476:
        /* <DEDUP_REMOVED lines=9> */
.L_x_479:
[----:B------:R-:W-:Y:S05]  /*12da0*/  BSYNC B1 ;  /* 0x0000000000017941 */ /* 0x000fea0003800000 */
.L_x_478:
        /* <DEDUP_REMOVED lines=9> */
.L_x_481:
[----:B------:R-:W-:Y:S05]  /*12e40*/  BSYNC B1 ;  /* 0x0000000000017941 */ /* 0x000fea0003800000 */
.L_x_480:
        /* <DEDUP_REMOVED lines=9> */
.L_x_483:
[----:B------:R-:W-:Y:S05]  /*12ee0*/  BSYNC B1 ;  /* 0x0000000000017941 */ /* 0x000fea0003800000 */
.L_x_482:
        /* <DEDUP_REMOVED lines=9> */
.L_x_485:
[----:B------:R-:W-:Y:S05]  /*12f80*/  BSYNC B1 ;  /* 0x0000000000017941 */ /* 0x000fea0003800000 */
.L_x_484:
        /* <DEDUP_REMOVED lines=9> */
.L_x_487:
[----:B------:R-:W-:Y:S05]  /*13020*/  BSYNC B1 ;  /* 0x0000000000017941 */ /* 0x000fea0003800000 */
.L_x_486:
        /* <DEDUP_REMOVED lines=9> */
.L_x_489:
[----:B------:R-:W-:Y:S05]  /*130c0*/  BSYNC B1 ;  /* 0x0000000000017941 */ /* 0x000fea0003800000 */
.L_x_488:
        /* <DEDUP_REMOVED lines=9> */
.L_x_491:
[----:B------:R-:W-:Y:S05]  /*13160*/  BSYNC B1 ;  /* 0x0000000000017941 */ /* 0x000fea0003800000 */
.L_x_490:
        /* <DEDUP_REMOVED lines=9> */
.L_x_493:
[----:B------:R-:W-:Y:S05]  /*13200*/  BSYNC B1 ;  /* 0x0000000000017941 */ /* 0x000fea0003800000 */
.L_x_492:
        /* <DEDUP_REMOVED lines=9> */
.L_x_495:
[----:B------:R-:W-:Y:S05]  /*132a0*/  BSYNC B1 ;  /* 0x0000000000017941 */ /* 0x000fea0003800000 */
.L_x_494:
        /* <DEDUP_REMOVED lines=9> */
.L_x_497:
[----:B------:R-:W-:Y:S05]  /*13340*/  BSYNC B1 ;  /* 0x0000000000017941 */ /* 0x000fea0003800000 */
.L_x_496:
        /* <DEDUP_REMOVED lines=9> */
.L_x_499:
[----:B------:R-:W-:Y:S05]  /*133e0*/  BSYNC B1 ;  /* 0x0000000000017941 */ /* 0x000fea0003800000 */
.L_x_498:
        /* <DEDUP_REMOVED lines=9> */
.L_x_501:
[----:B------:R-:W-:Y:S05]  /*13480*/  BSYNC B1 ;  /* 0x0000000000017941 */ /* 0x000fea0003800000 */
.L_x_500:
        /* <DEDUP_REMOVED lines=9> */
.L_x_503:
[----:B------:R-:W-:Y:S05]  /*13520*/  BSYNC B1 ;  /* 0x0000000000017941 */ /* 0x000fea0003800000 */
.L_x_502:
        /* <DEDUP_REMOVED lines=9> */
.L_x_505:
[----:B------:R-:W-:Y:S05]  /*135c0*/  BSYNC B1 ;  /* 0x0000000000017941 */ /* 0x000fea0003800000 */
.L_x_504:
        /* <DEDUP_REMOVED lines=9> */
.L_x_507:
[----:B------:R-:W-:Y:S05]  /*13660*/  BSYNC B1 ;  /* 0x0000000000017941 */ /* 0x000fea0003800000 */
.L_x_506:
        /* <DEDUP_REMOVED lines=9> */
.L_x_509:
[----:B------:R-:W-:Y:S05]  /*13700*/  BSYNC B1 ;  /* 0x0000000000017941 */ /* 0x000fea0003800000 */
.L_x_508:
        /* <DEDUP_REMOVED lines=9> */
.L_x_511:
[----:B------:R-:W-:Y:S05]  /*137a0*/  BSYNC B1 ;  /* 0x0000000000017941 */ /* 0x000fea0003800000 */
.L_x_510:
        /* <DEDUP_REMOVED lines=9> */
.L_x_513:
[----:B------:R-:W-:Y:S05]  /*13840*/  BSYNC B1 ;  /* 0x0000000000017941 */ /* 0x000fea0003800000 */
.L_x_512:
        /* <DEDUP_REMOVED lines=9> */
.L_x_515:
[----:B------:R-:W-:Y:S05]  /*138e0*/  BSYNC B1 ;  /* 0x0000000000017941 */ /* 0x000fea0003800000 */
.L_x_514:
        /* <DEDUP_REMOVED lines=9> */
.L_x_517:
[----:B------:R-:W-:Y:S05]  /*13980*/  BSYNC B1 ;  /* 0x0000000000017941 */ /* 0x000fea0003800000 */
.L_x_516:
        /* <DEDUP_REMOVED lines=9> */
.L_x_519:
[----:B------:R-:W-:Y:S05]  /*13a20*/  BSYNC B1 ;  /* 0x0000000000017941 */ /* 0x000fea0003800000 */
.L_x_518:
        /* <DEDUP_REMOVED lines=9> */
.L_x_521:
[----:B------:R-:W-:Y:S05]  /*13ac0*/  BSYNC B1 ;  /* 0x0000000000017941 */ /* 0x000fea0003800000 */
.L_x_520:
        /* <DEDUP_REMOVED lines=9> */
.L_x_523:
[----:B------:R-:W-:Y:S05]  /*13b60*/  BSYNC B1 ;  /* 0x0000000000017941 */ /* 0x000fea0003800000 */
.L_x_522:
        /* <DEDUP_REMOVED lines=9> */
.L_x_525:
[----:B------:R-:W-:Y:S05]  /*13c00*/  BSYNC B1 ;  /* 0x0000000000017941 */ /* 0x000fea0003800000 */
.L_x_524:
        /* <DEDUP_REMOVED lines=9> */
.L_x_527:
[----:B------:R-:W-:Y:S05]  /*13ca0*/  BSYNC B1 ;  /* 0x0000000000017941 */ /* 0x000fea0003800000 */
.L_x_526:
        /* <DEDUP_REMOVED lines=9> */
.L_x_529:
[----:B------:R-:W-:Y:S05]  /*13d40*/  BSYNC B1 ;  /* 0x0000000000017941 */ /* 0x000fea0003800000 */
.L_x_528:
        /* <DEDUP_REMOVED lines=9> */
.L_x_531:
[----:B------:R-:W-:Y:S05]  /*13de0*/  BSYNC B1 ;  /* 0x0000000000017941 */ /* 0x000fea0003800000 */
.L_x_530:
        /* <DEDUP_REMOVED lines=9> */
.L_x_533:
[----:B------:R-:W-:Y:S05]  /*13e80*/  BSYNC B1 ;  /* 0x0000000000017941 */ /* 0x000fea0003800000 */
.L_x_532:
        /* <DEDUP_REMOVED lines=9> */
.L_x_535:
[----:B------:R-:W-:Y:S05]  /*13f20*/  BSYNC B1 ;  /* 0x0000000000017941 */ /* 0x000fea0003800000 */
.L_x_534:
        /* <DEDUP_REMOVED lines=9> */
.L_x_537:
[----:B------:R-:W-:Y:S05]  /*13fc0*/  BSYNC B1 ;  /* 0x0000000000017941 */ /* 0x000fea0003800000 */
.L_x_536:
[----:B0----5:R-:W-:Y:S01]  /*13fd0*/  LOP3.LUT R3, R153, 0xffffe000, RZ, 0xc0, !PT ;  /* 0xffffe00099037812 */ /* 0x021fe200078ec0ff */
[----:B------:R-:W-:Y:S01]  /*13fe0*/  BSSY B1, `(.L_x_538) ;  /* 0x0000008000017945 */ /* 0x000fe20003800000 */
[----:B------:R-:W-:-:S03]  /*13ff0*/  ISETP.GT.AND P2, PT, R0, 0xf8, P1 ;  /* 0x000000f80000780c */ /* 0x000fc60000f44270 */
[----:B-1--4-:R-:W-:-:S04]  /*14000*/  FMUL R6, R3, R16 ;  /* 0x0000001003067220 */ /* 0x012fc80000400000 */
[----:B------:R-:W-:-:S05]  /*14010*/  FFMA R149, R149, R2, R6 ;  /* 0x0000000295957223 */ /* 0x000fca0000000006 */
[----:B------:R-:W-:-:S05]  /*14020*/  F2FP.TF32.F32.PACK_B R149, R149 ;  /* 0x00000095ff95723e */ /* 0x000fca00024050ff */
[----:B------:R0:W-:Y:S01]  /*14030*/  @P0 STG.E desc[UR36][R8.64+0x3e4], R149 ;  /* 0x0003e49508000986 */ /* 0x0001e2000c101924 */
[----:B------:R-:W-:Y:S05]  /*14040*/  @!P2 BRA `(.L_x_539) ;  /* 0x000000000004a947 */ /* 0x000fea0003800000 */
[----:B------:R1:W5:Y:S02]  /*14050*/  LDG.E.LTC128B R153, desc[UR36][R12.64+0x3e0] ;  /* 0x0003e0240c997981 */ /* 0x000364000c1e1920 */
.L_x_539:
[----:B------:R-:W-:Y:S05]  /*14060*/  BSYNC B1 ;  /* 0x0000000000017941 */ /* 0x000fea0003800000 */
.L_x_538:
        /* <DEDUP_REMOVED lines=9> */
.L_x_541:
[----:B------:R-:W-:Y:S05]  /*14100*/  BSYNC B1 ;  /* 0x0000000000017941 */ /* 0x000fea0003800000 */
.L_x_540:
[----:B------:R-:W-:Y:S05]  /*14110*/  @!P1 BRA `(.L_x_542) ;  /* 0x00000050004c9947 */ /* 0x000fea0003800000 */
[----:B-----5:R-:W-:-:S05]  /*14120*/  LOP3.LUT R153, R153, 0xffffe000, RZ, 0xc0, !PT ;  /* 0xffffe00099997812 */ /* 0x020fca00078ec0ff */
[----:B------:R-:W-:-:S04]  /*14130*/  FMUL R0, R153, R16 ;  /* 0x0000001099007220 */ /* 0x000fc80000400000 */
[----:B------:R-:W-:-:S05]  /*14140*/  FFMA R151, R151, R2, R0 ;  /* 0x0000000297977223 */ /* 0x000fca0000000000 */
[----:B------:R-:W-:-:S05]  /*14150*/  F2FP.TF32.F32.PACK_B R151, R151 ;  /* 0x00000097ff97723e */ /* 0x000fca00024050ff */
[----:B------:R0:W-:Y:S01]  /*14160*/  STG.E desc[UR36][R4.64+0x3e4], R151 ;  /* 0x0003e49704007986 */ /* 0x0001e2000c101924 */
[----:B------:R-:W-:Y:S05]  /*14170*/  BRA `(.L_x_542) ;  /* 0x0000005000347947 */ /* 0x000fea0003800000 */
.L_x_35:
[----:B------:R-:W2:Y:S01]  /*14180*/  LDL.LU R3, [R1] ;  /* 0x0000000001037983 */ /* 0x000ea20000300800 */
[----:B------:R-:W-:-:S03]  /*14190*/  ULDC.64 UR4, c[0x0][0x5c0] ;  /* 0x0001700000047ab9 */ /* 0x000fc60000000a00 */
[----:B------:R-:W3:Y:S04]  /*141a0*/  LDL.LU R9, [R1+0x8] ;  /* 0x0000080001097983 */ /* 0x000ee80000300800 */
[----:B------:R-:W4:Y:S04]  /*141b0*/  LDL.LU R8, [R1+0x54] ;  /* 0x0000540001087983 */ /* 0x000f280000300800 */
[----:B------:R-:W5:Y:S04]  /*141c0*/  LDL.LU R235, [R1+0x8c] ;  /* 0x00008c0001eb7983 */ /* 0x000f680000300800 */
        /* <DEDUP_REMOVED lines=91> */
[----:B------:R-:W5:Y:S01]  /*14780*/  LDL.LU R12, [R1+0x1fc] ;  /* 0x0001fc00010c7983 */ /* 0x000f620000300800 */
[----:B--2---:R-:W-:Y:S01]  /*14790*/  FMUL R3, R3, R2 ;  /* 0x0000000203037220 */ /* 0x004fe20000400000 */
[----:B------:R-:W-:-:S02]  /*147a0*/  LEA R4, P0, R6, UR4, 0x2 ;  /* 0x0000000406047c11 */ /* 0x000fc4000f8010ff */
[----:B------:R-:W2:Y:S02]  /*147b0*/  LDL.LU R7, [R1+0x4] ;  /* 0x0000040001077983 */ /* 0x000ea40000300800 */
[----:B------:R-:W-:Y:S02]  /*147c0*/  LEA.HI.X R5, R6, UR5, R10, 0x2, P0 ;  /* 0x0000000506057c11 */ /* 0x000fe400080f140a */
[----:B------:R-:W-:Y:S01]  /*147d0*/  F2FP.TF32.F32.PACK_B R3, R3 ;  /* 0x00000003ff03723e */ /* 0x000fe200024050ff */
[----:B------:R-:W5:Y:S01]  /*147e0*/  LDL.LU R10, [R1+0x5c] ;  /* 0x00005c00010a7983 */ /* 0x000f620000300800 */
[----:B------:R-:W-:-:S03]  /*147f0*/  ISETP.GT.AND P0, PT, R0, 0x1, P3 ;  /* 0x000000010000780c */ /* 0x000fc60001f04270 */
[----:B------:R2:W-:Y:S01]  /*14800*/  @P1 STG.E desc[UR36][R4.64], R3 ;  /* 0x0000000304001986 */ /* 0x0005e2000c101924 */
[----:B------:R-:W-:Y:S01]  /*14810*/  ISETP.GT.AND P2, PT, R158, 0x8, PT ;  /* 0x000000089e00780c */ /* 0x000fe20003f44270 */
[----:B--2---:R-:W-:-:S05]  /*14820*/  FMUL R3, R7, R2 ;  /* 0x0000000207037220 */ /* 0x004fca0000400000 */
[----:B------:R-:W-:-:S05]  /*14830*/  F2FP.TF32.F32.PACK_B R3, R3 ;  /* 0x00000003ff03723e */ /* 0x000fca00024050ff */
[----:B------:R0:W-:Y:S04]  /*14840*/  @P0 STG.E desc[UR36][R4.64+0x4], R3 ;  /* 0x0000040304000986 */ /* 0x0001e8000c101924 */
[----:B0-----:R-:W2:Y:S01]  /*14850*/  LDL.LU R3, [R1+0xc] ;  /* 0x00000c0001037983 */ /* 0x001ea20000300800 */
[----:B------:R-:W-:Y:S01]  /*14860*/  USHF.L.U32 UR5, UR8, 0x5, URZ ;  /* 0x0000000508057899 */ /* 0x000fe2000800063f */
[----:B------:R-:W-:Y:S01]  /*14870*/  ISETP.GT.AND P0, PT, R0, RZ, P2 ;  /* 0x000000ff0000720c */ /* 0x000fe20001704270 */
[----:B------:R-:W-:Y:S01]  /*14880*/  USHF.L.U64.HI UR4, UR8, 0x5, UR9 ;  /* 0x0000000508047899 */ /* 0x000fe20008010209 */
[----:B---3--:R-:W-:-:S03]  /*14890*/  FMUL R9, R9, R2 ;  /* 0x0000000209097220 */ /* 0x008fc60000400000 */
[----:B------:R-:W-:Y:S02]  /*148a0*/  IADD3 R6, P1, R4, UR5, RZ ;  /* 0x0000000504067c10 */ /* 0x000fe4000ff3e0ff */
[----:B------:R-:W-:Y:S02]  /*148b0*/  F2FP.TF32.F32.PACK_B R9, R9 ;  /* 0x00000009ff09723e */ /* 0x000fe400024050ff */
[----:B------:R-:W-:-:S05]  /*148c0*/  IADD3.X R7, R5, UR4, RZ, P1, !PT ;  /* 0x0000000405077c10 */ /* 0x000fca0008ffe4ff */
[----:B------:R0:W-:Y:S01]  /*148d0*/  @P0 STG.E desc[UR36][R6.64], R9 ;  /* 0x0000000906000986 */ /* 0x0001e2000c101924 */
[----:B------:R-:W-:-:S03]  /*148e0*/  ISETP.GT.AND P0, PT, R0, 0x1, P2 ;  /* 0x000000010000780c */ /* 0x000fc60001704270 */
[----:B0-----:R-:W3:Y:S01]  /*148f0*/  LDL.LU R9, [R1+0x60] ;  /* 0x0000600001097983 */ /* 0x001ee20000300800 */
[----:B--2---:R-:W-:-:S05]  /*14900*/  FMUL R3, R3, R2 ;  /* 0x0000000203037220 */ /* 0x004fca0000400000 */
[----:B------:R-:W-:-:S05]  /*14910*/  F2FP.TF32.F32.PACK_B R3, R3 ;  /* 0x00000003ff03723e */ /* 0x000fca00024050ff */
[----:B------:R0:W-:Y:S04]  /*14920*/  @P0 STG.E desc[UR36][R6.64+0x4], R3 ;  /* 0x0000040306000986 */ /* 0x0001e8000c101924 */
[----:B0-----:R-:W2:Y:S01]  /*14930*/  LDL.LU R3, [R1+0x10] ;  /* 0x0000100001037983 */ /* 0x001ea20000300800 */
[----:B------:R-:W-:Y:S01]  /*14940*/  ISETP.GT.AND P0, PT, R0, 0x8, P3 ;  /* 0x000000080000780c */ /* 0x000fe20001f04270 */
[----:B--2---:R-:W-:-:S05]  /*14950*/  FMUL R3, R3, R2 ;  /* 0x0000000203037220 */ /* 0x004fca0000400000 */
[----:B------:R-:W-:-:S07]  /*14960*/  F2FP.TF32.F32.PACK_B R3, R3 ;  /* 0x00000003ff03723e */ /* 0x000fce00024050ff */
        /* <DEDUP_REMOVED lines=82> */
[C---:B------:R-:W-:Y:S02]  /*14e90*/  ISETP.GT.AND P1, PT, R0.reuse, 0x29, P3 ;  /* 0x000000290000780c */ /* 0x040fe40001f24270 */
[----:B------:R-:W-:Y:S01]  /*14ea0*/  ISETP.GT.AND P0, PT, R0, 0x28, P2 ;  /* 0x000000280000780c */ /* 0x000fe20001704270 */
[----:B----4-:R-:W-:-:S05]  /*14eb0*/  FMUL R8, R8, R2 ;  /* 0x0000000208087220 */ /* 0x010fca0000400000 */
[----:B------:R-:W-:-:S05]  /*14ec0*/  F2FP.TF32.F32.PACK_B R8, R8 ;  /* 0x00000008ff08723e */ /* 0x000fca00024050ff */
[----:B------:R0:W-:Y:S04]  /*14ed0*/  @P1 STG.E desc[UR36][R4.64+0xa4], R8 ;  /* 0x0000a40804001986 */ /* 0x0001e8000c101924 */
[----:B0-----:R-:W4:Y:S01]  /*14ee0*/  LDL.LU R8, [R1+0x64] ;  /* 0x0000640001087983 */ /* 0x001f220000300800 */
[----:B--2---:R-:W-:-:S05]  /*14ef0*/  FMUL R3, R3, R2 ;  /* 0x0000000203037220 */ /* 0x004fca0000400000 */
[----:B------:R-:W-:-:S05]  /*14f00*/  F2FP.TF32.F32.PACK_B R3, R3 ;  /* 0x00000003ff03723e */ /* 0x000fca00024050ff */
[----:B------:R0:W-:Y:S04]  /*14f10*/  @P0 STG.E desc[UR36][R6.64+0xa0], R3 ;  /* 0x0000a00306000986 */ /* 0x0001e8000c101924 */
[----:B0-----:R-:W2:Y:S01]  /*14f20*/  LDL.LU R3, [R1+0x68] ;  /* 0x0000680001037983 */ /* 0x001ea20000300800 */
[C---:B------:R-:W-:Y:S02]  /*14f30*/  ISETP.GT.AND P1, PT, R0.reuse, 0x29, P2 ;  /* 0x000000290000780c */ /* 0x040fe40001724270 */
[----:B------:R-:W-:Y:S01]  /*14f40*/  ISETP.GT.AND P4, PT, R0, 0x30, P3 ;  /* 0x000000300000780c */ /* 0x000fe20001f84270 */
[-C--:B-----5:R-:W-:Y:S01]  /*14f50*/  FMUL R10, R10, R2.reuse ;  /* 0x000000020a0a7220 */ /* 0x0a0fe20000400000 */
[C---:B------:R-:W-:Y:S01]  /*14f60*/  ISETP.GT.AND P5, PT, R0.reuse, 0x31, P3 ;  /* 0x000000310000780c */ /* 0x040fe20001fa4270 */
[-C--:B---3--:R-:W-:Y:S01]  /*14f70*/  FMUL R9, R9, R2.reuse ;  /* 0x0000000209097220 */ /* 0x088fe20000400000 */
[----:B------:R-:W-:Y:S01]  /*14f80*/  ISETP.GT.AND P0, PT, R0, 0x30, P2 ;  /* 0x000000300000780c */ /* 0x000fe20001704270 */
[----:B----4-:R-:W-:Y:S01]  /*14f90*/  FMUL R8, R8, R2 ;  /* 0x0000000208087220 */ /* 0x010fe20000400000 */
[----:B------:R-:W-:-:S02]  /*14fa0*/  F2FP.TF32.F32.PACK_B R10, R10 ;  /* 0x0000000aff0a723e */ /* 0x000fc400024050ff */
[----:B------:R-:W-:Y:S02]  /*14fb0*/  F2FP.TF32.F32.PACK_B R9, R9 ;  /* 0x00000009ff09723e */ /* 0x000fe400024050ff */
[----:B------:R-:W-:Y:S01]  /*14fc0*/  F2FP.TF32.F32.PACK_B R8, R8 ;  /* 0x00000008ff08723e */ /* 0x000fe200024050ff */
[----:B------:R0:W-:Y:S04]  /*14fd0*/  @P1 STG.E desc[UR36][R6.64+0xa4], R10 ;  /* 0x0000a40a06001986 */ /* 0x0001e8000c101924 */
[----:B------:R1:W-:Y:S04]  /*14fe0*/  @P4 STG.E desc[UR36][R4.64+0xc0], R9 ;  /* 0x0000c00904004986 */ /* 0x0003e8000c101924 */
[----:B------:R3:W-:Y:S04]  /*14ff0*/  @P5 STG.E desc[UR36][R4.64+0xc4], R8 ;  /* 0x0000c40804005986 */ /* 0x0007e8000c101924 */
[----:B0-----:R-:W4:Y:S04]  /*15000*/  LDL.LU R10, [R1+0x6c] ;  /* 0x00006c00010a7983 */ /* 0x001f280000300800 */
[----:B-1----:R-:W5:Y:S04]  /*15010*/  LDL.LU R9, [R1+0x70] ;  /* 0x0000700001097983 */ /* 0x002f680000300800 */
[----:B---3--:R-:W3:Y:S01]  /*15020*/  LDL.LU R8, [R1+0x78] ;  /* 0x0000780001087983 */ /* 0x008ee20000300800 */
[----:B--2---:R-:W-:-:S05]  /*15030*/  FMUL R3, R3, R2 ;  /* 0x0000000203037220 */ /* 0x004fca0000400000 */
[----:B------:R-:W-:-:S05]  /*15040*/  F2FP.TF32.F32.PACK_B R3, R3 ;  /* 0x00000003ff03723e */ /* 0x000fca00024050ff */
[----:B------:R0:W-:Y:S04]  /*15050*/  @P0 STG.E desc[UR36][R6.64+0xc0], R3 ;  /* 0x0000c00306000986 */ /* 0x0001e8000c101924 */
[----:B0-----:R-:W2:Y:S01]  /*15060*/  LDL.LU R3, [R1+0x74] ;  /* 0x0000740001037983 */ /* 0x001ea20000300800 */
[C---:B------:R-:W-:Y:S02]  /*15070*/  ISETP.GT.AND P1, PT, R0.reuse, 0x31, P2 ;  /* 0x000000310000780c */ /* 0x040fe40001724270 */
[----:B------:R-:W-:Y:S01]  /*15080*/  ISETP.GT.AND P4, PT, R0, 0x38, P3 ;  /* 0x000000380000780c */ /* 0x000fe20001f84270 */
[-C--:B----4-:R-:W-:Y:S01]  /*15090*/  FMUL R10, R10, R2.reuse ;  /* 0x000000020a0a7220 */ /* 0x090fe20000400000 */
[C---:B------:R-:W-:Y:S01]  /*150a0*/  ISETP.GT.AND P5, PT, R0.reuse, 0x39, P3 ;  /* 0x000000390000780c */ /* 0x040fe20001fa4270 */
[----:B-----5:R-:W-:Y:S01]  /*150b0*/  FMUL R9, R9, R2 ;  /* 0x0000000209097220 */ /* 0x020fe20000400000 */
[----:B------:R-:W-:-:S02]  /*150c0*/  ISETP.GT.AND P0, PT, R0, 0x38, P2 ;  /* 0x000000380000780c */ /* 0x000fc40001704270 */
[----:B------:R-:W-:Y:S01]  /*150d0*/  F2FP.TF32.F32.PACK_B R10, R10 ;  /* 0x0000000aff0a723e */ /* 0x000fe200024050ff */
[----:B---3--:R-:W-:Y:S01]  /*150e0*/  FMUL R8, R8, R2 ;  /* 0x0000000208087220 */ /* 0x008fe20000400000 */
[----:B------:R-:W-:-:S03]  /*150f0*/  F2FP.TF32.F32.PACK_B R9, R9 ;  /* 0x00000009ff09723e */ /* 0x000fc600024050ff */
[----:B------:R0:W-:Y:S01]  /*15100*/  @P1 STG.E desc[UR36][R6.64+0xc4], R10 ;  /* 0x0000c40a06001986 */ /* 0x0001e2000c101924 */
[----:B------:R-:W-:-:S03]  /*15110*/  F2FP.TF32.F32.PACK_B R8, R8 ;  /* 0x00000008ff08723e */ /* 0x000fc600024050ff */
[----:B------:R1:W-:Y:S04]  /*15120*/  @P4 STG.E desc[UR36][R4.64+0xe0], R9 ;  /* 0x0000e00904004986 */ /* 0x0003e8000c101924 */
[----:B0-----:R-:W3:Y:S04]  /*15130*/  LDL.LU R10, [R1+0x80] ;  /* 0x00008000010a7983 */ /* 0x001ee80000300800 */
[----:B-1----:R-:W4:Y:S01]  /*15140*/  LDL.LU R9, [R1+0x84] ;  /* 0x0000840001097983 */ /* 0x002f220000300800 */
[----:B--2---:R-:W-:-:S05]  /*15150*/  FMUL R3, R3, R2 ;  /* 0x0000000203037220 */ /* 0x004fca0000400000 */
[----:B------:R-:W-:-:S05]  /*15160*/  F2FP.TF32.F32.PACK_B R3, R3 ;  /* 0x00000003ff03723e */ /* 0x000fca00024050ff */
[----:B------:R0:W-:Y:S04]  /*15170*/  @P5 STG.E desc[UR36][R4.64+0xe4], R3 ;  /* 0x0000e40304005986 */ /* 0x0001e8000c101924 */
[----:B------:R1:W-:Y:S04]  /*15180*/  @P0 STG.E desc[UR36][R6.64+0xe0], R8 ;  /* 0x0000e00806000986 */ /* 0x0003e8000c101924 */
[----:B0-----:R-:W2:Y:S04]  /*15190*/  LDL.LU R3, [R1+0x7c] ;  /* 0x00007c0001037983 */ /* 0x001ea80000300800 */
[----:B-1----:R-:W5:Y:S01]  /*151a0*/  LDL.LU R8, [R1+0x88] ;  /* 0x0000880001087983 */ /* 0x002f620000300800 */
[----:B------:R-:W-:-:S02]  /*151b0*/  ISETP.GT.AND P1, PT, R0, 0x39, P2 ;  /* 0x000000390000780c */ /* 0x000fc40001724270 */
[----:B------:R-:W-:Y:S01]  /*151c0*/  ISETP.GT.AND P4, PT, R0, 0x40, P3 ;  /* 0x000000400000780c */ /* 0x000fe20001f84270 */
[-C--:B---3--:R-:W-:Y:S01]  /*151d0*/  FMUL R10, R10, R2.reuse ;  /* 0x000000020a0a7220 */ /* 0x088fe20000400000 */
[C---:B------:R-:W-:Y:S02]  /*151e0*/  ISETP.GT.AND P5, PT, R0.reuse, 0x41, P3 ;  /* 0x000000410000780c */ /* 0x040fe40001fa4270 */
[----:B------:R-:W-:Y:S01]  /*151f0*/  ISETP.GT.AND P0, PT, R0, 0x40, P2 ;  /* 0x000000400000780c */ /* 0x000fe20001704270 */
[----:B----4-:R-:W-:Y:S01]  /*15200*/  FMUL R9, R9, R2 ;  /* 0x0000000209097220 */ /* 0x010fe20000400000 */
[----:B------:R-:W-:-:S04]  /*15210*/  F2FP.TF32.F32.PACK_B R10, R10 ;  /* 0x0000000aff0a723e */ /* 0x000fc800024050ff */
[----:B------:R-:W-:Y:S01]  /*15220*/  F2FP.TF32.F32.PACK_B R9, R9 ;  /* 0x00000009ff09723e */ /* 0x000fe200024050ff */
[-C--:B------:R-:W-:Y:S01]  /*15230*/  FMUL R11, R11, R2.reuse ;  /* 0x000000020b0b7220 */ /* 0x080fe20000400000 */
[----:B------:R-:W-:-:S04]  /*15240*/  FMUL R13, R13, R2 ;  /* 0x000000020d0d7220 */ /* 0x000fc80000400000 */
[----:B------:R-:W-:Y:S02]  /*15250*/  F2FP.TF32.F32.PACK_B R11, R11 ;  /* 0x0000000bff0b723e */ /* 0x000fe400024050ff */
[----:B------:R-:W-:Y:S01]  /*15260*/  F2FP.TF32.F32.PACK_B R13, R13 ;  /* 0x0000000dff0d723e */ /* 0x000fe200024050ff */
[----:B------:R-:W-:-:S05]  /*15270*/  FMUL R15, R15, R2 ;  /* 0x000000020f0f7220 */ /* 0x000fca0000400000 */
[----:B------:R-:W-:Y:S01]  /*15280*/  F2FP.TF32.F32.PACK_B R15, R15 ;  /* 0x0000000fff0f723e */ /* 0x000fe200024050ff */
[----:B------:R-:W-:-:S05]  /*15290*/  FMUL R19, R19, R2 ;  /* 0x0000000213137220 */ /* 0x000fca0000400000 */
[----:B------:R-:W-:Y:S01]  /*152a0*/  F2FP.TF32.F32.PACK_B R19, R19 ;  /* 0x00000013ff13723e */ /* 0x000fe200024050ff */
[-C--:B--2---:R-:W-:Y:S01]  /*152b0*/  FMUL R3, R3, R2.reuse ;  /* 0x0000000203037220 */ /* 0x084fe20000400000 */
[----:B-----5:R-:W-:-:S04]  /*152c0*/  FMUL R8, R8, R2 ;  /* 0x0000000208087220 */ /* 0x020fc80000400000 */
[----:B------:R-:W-:Y:S02]  /*152d0*/  F2FP.TF32.F32.PACK_B R3, R3 ;  /* 0x00000003ff03723e */ /* 0x000fe400024050ff */
[----:B------:R-:W-:-:S03]  /*152e0*/  F2FP.TF32.F32.PACK_B R8, R8 ;  /* 0x00000008ff08723e */ /* 0x000fc600024050ff */
[----:B------:R0:W-:Y:S01]  /*152f0*/  @P1 STG.E desc[UR36][R6.64+0xe4], R3 ;  /* 0x0000e40306001986 */ /* 0x0001e2000c101924 */
[----:B------:R-:W-:-:S03]  /*15300*/  ISETP.GT.AND P1, PT, R0, 0x41, P2 ;  /* 0x000000410000780c */ /* 0x000fc60001724270 */
[----:B------:R-:W-:Y:S01]  /*15310*/  @P4 STG.E desc[UR36][R4.64+0x100], R10 ;  /* 0x0001000a04004986 */ /* 0x000fe2000c101924 */
[----:B------:R-:W-:-:S03]  /*15320*/  ISETP.GT.AND P4, PT, R0, 0x48, P3 ;  /* 0x000000480000780c */ /* 0x000fc60001f84270 */
[----:B------:R-:W-:Y:S01]  /*15330*/  @P5 STG.E desc[UR36][R4.64+0x104], R9 ;  /* 0x0001040904005986 */ /* 0x000fe2000c101924 */
[----:B0-----:R-:W-:-:S03]  /*15340*/  FMUL R3, R235, R2 ;  /* 0x00000002eb037220 */ /* 0x001fc60000400000 */
[----:B------:R0:W-:Y:S02]  /*15350*/  @P0 STG.E desc[UR36][R6.64+0x100], R8 ;  /* 0x0001000806000986 */ /* 0x0001e4000c101924 */
[----:B------:R-:W-:Y:S01]  /*15360*/  F2FP.TF32.F32.PACK_B R3, R3 ;  /* 0x00000003ff03723e */ /* 0x000fe200024050ff */
[----:B0-----:R-:W-:Y:S01]  /*15370*/  FMUL R8, R234, R2 ;  /* 0x00000002ea087220 */ /* 0x001fe20000400000 */
[----:B------:R-:W-:-:S04]  /*15380*/  ISETP.GT.AND P5, PT, R0, 0x49, P3 ;  /* 0x000000490000780c */ /* 0x000fc80001fa4270 */
[----:B------:R-:W-:Y:S01]  /*15390*/  F2FP.TF32.F32.PACK_B R8, R8 ;  /* 0x00000008ff08723e */ /* 0x000fe200024050ff */
[----:B------:R0:W-:Y:S01]  /*153a0*/  @P1 STG.E desc[UR36][R6.64+0x104], R3 ;  /* 0x0001040306001986 */ /* 0x0001e2000c101924 */
[C---:B------:R-:W-:Y:S01]  /*153b0*/  ISETP.GT.AND P0, PT, R0.reuse, 0x48, P2 ;  /* 0x000000480000780c */ /* 0x040fe20001704270 */
[-C--:B------:R-:W-:Y:S01]  /*153c0*/  FMUL R9, R233, R2.reuse ;  /* 0x00000002e9097220 */ /* 0x080fe20000400000 */
[C---:B------:R-:W-:Y:S01]  /*153d0*/  ISETP.GT.AND P1, PT, R0.reuse, 0x49, P2 ;  /* 0x000000490000780c */ /* 0x040fe20001724270 */
[----:B------:R-:W-:Y:S01]  /*153e0*/  @P4 STG.E desc[UR36][R4.64+0x120], R8 ;  /* 0x0001200804004986 */ /* 0x000fe2000c101924 */
[----:B------:R-:W-:Y:S01]  /*153f0*/  ISETP.GT.AND P4, PT, R0, 0x50, P3 ;  /* 0x000000500000780c */ /* 0x000fe20001f84270 */
[----:B------:R-:W-:Y:S01]  /*15400*/  FMUL R10, R232, R2 ;  /* 0x00000002e80a7220 */ /* 0x000fe20000400000 */
[----:B------:R-:W-:-:S04]  /*15410*/  F2FP.TF32.F32.PACK_B R9, R9 ;  /* 0x00000009ff09723e */ /* 0x000fc800024050ff */
[----:B------:R-:W-:Y:S01]  /*15420*/  F2FP.TF32.F32.PACK_B R10, R10 ;  /* 0x0000000aff0a723e */ /* 0x000fe200024050ff */
[----:B------:R1:W-:Y:S01]  /*15430*/  @P5 STG.E desc[UR36][R4.64+0x124], R9 ;  /* 0x0001240904005986 */ /* 0x0003e2000c101924 */
[----:B------:R-:W-:-:S03]  /*15440*/  ISETP.GT.AND P5, PT, R0, 0x51, P3 ;  /* 0x000000510000780c */ /* 0x000fc60001fa4270 */
[----:B------:R-:W-:Y:S01]  /*15450*/  @P0 STG.E desc[UR36][R6.64+0x120], R10 ;  /* 0x0001200a06000986 */ /* 0x000fe2000c101924 */
[----:B------:R-:W-:-:S03]  /*15460*/  ISETP.GT.AND P0, PT, R0, 0x50, P2 ;  /* 0x000000500000780c */ /* 0x000fc60001704270 */
[----:B------:R2:W-:Y:S01]  /*15470*/  @P1 STG.E desc[UR36][R6.64+0x124], R11 ;  /* 0x0001240b06001986 */ /* 0x0005e2000c101924 */
[C---:B------:R-:W-:Y:S01]  /*15480*/  ISETP.GT.AND P1, PT, R0.reuse, 0x51, P2 ;  /* 0x000000510000780c */ /* 0x040fe20001724270 */
[-C--:B0-----:R-:W-:Y:S02]  /*15490*/  FMUL R3, R231, R2.reuse ;  /* 0x00000002e7037220 */ /* 0x081fe40000400000 */
[----:B------:R0:W-:Y:S01]  /*154a0*/  @P4 STG.E desc[UR36][R4.64+0x140], R13 ;  /* 0x0001400d04004986 */ /* 0x0001e2000c101924 */
[----:B------:R-:W-:Y:S01]  /*154b0*/  ISETP.GT.AND P4, PT, R0, 0x58, P3 ;  /* 0x000000580000780c */ /* 0x000fe20001f84270 */
[-C--:B-1----:R-:W-:Y:S01]  /*154c0*/  FMUL R9, R230, R2.reuse ;  /* 0x00000002e6097220 */ /* 0x082fe20000400000 */
[----:B------:R-:W-:Y:S01]  /*154d0*/  F2FP.TF32.F32.PACK_B R3, R3 ;  /* 0x00000003ff03723e */ /* 0x000fe200024050ff */
[----:B--2---:R-:W-:-:S03]  /*154e0*/  FMUL R11, R229, R2 ;  /* 0x00000002e50b7220 */ /* 0x004fc60000400000 */
[----:B------:R-:W-:Y:S01]  /*154f0*/  F2FP.TF32.F32.PACK_B R9, R9 ;  /* 0x00000009ff09723e */ /* 0x000fe200024050ff */
[----:B------:R-:W-:Y:S01]  /*15500*/  @P5 STG.E desc[UR36][R4.64+0x144], R15 ;  /* 0x0001440f04005986 */ /* 0x000fe2000c101924 */
[----:B------:R-:W-:-:S03]  /*15510*/  F2FP.TF32.F32.PACK_B R11, R11 ;  /* 0x0000000bff0b723e */ /* 0x000fc600024050ff */
[----:B------:R1:W-:Y:S01]  /*15520*/  @P0 STG.E desc[UR36][R6.64+0x140], R3 ;  /* 0x0001400306000986 */ /* 0x0003e2000c101924 */
[C---:B------:R-:W-:Y:S02]  /*15530*/  ISETP.GT.AND P5, PT, R0.reuse, 0x59, P3 ;  /* 0x000000590000780c */ /* 0x040fe40001fa4270 */
[C---:B------:R-:W-:Y:S01]  /*15540*/  ISETP.GT.AND P0, PT, R0.reuse, 0x58, P2 ;  /* 0x000000580000780c */ /* 0x040fe20001704270 */
[----:B------:R2:W-:Y:S01]  /*15550*/  @P1 STG.E desc[UR36][R6.64+0x144], R9 ;  /* 0x0001440906001986 */ /* 0x0005e2000c101924 */
[----:B------:R-:W-:Y:S01]  /*15560*/  ISETP.GT.AND P1, PT, R0, 0x59, P2 ;  /* 0x000000590000780c */ /* 0x000fe20001724270 */
[-C--:B0-----:R-:W-:Y:S02]  /*15570*/  FMUL R13, R228, R2.reuse ;  /* 0x00000002e40d7220 */ /* 0x081fe40000400000 */
[----:B------:R0:W-:Y:S01]  /*15580*/  @P4 STG.E desc[UR36][R4.64+0x160], R11 ;  /* 0x0001600b04004986 */ /* 0x0001e2000c101924 */
[----:B------:R-:W-:Y:S01]  /*15590*/  ISETP.GT.AND P4, PT, R0, 0x60, P3 ;  /* 0x000000600000780c */ /* 0x000fe20001f84270 */
[-C--:B-1----:R-:W-:Y:S01]  /*155a0*/  FMUL R3, R227, R2.reuse ;  /* 0x00000002e3037220 */ /* 0x082fe20000400000 */
[----:B------:R-:W-:Y:S01]  /*155b0*/  F2FP.TF32.F32.PACK_B R13, R13 ;  /* 0x0000000dff0d723e */ /* 0x000fe200024050ff */
[----:B--2---:R-:W-:-:S03]  /*155c0*/  FMUL R9, R226, R2 ;  /* 0x00000002e2097220 */ /* 0x004fc60000400000 */
[----:B------:R-:W-:Y:S01]  /*155d0*/  F2FP.TF32.F32.PACK_B R3, R3 ;  /* 0x00000003ff03723e */ /* 0x000fe200024050ff */
[----:B------:R1:W-:Y:S01]  /*155e0*/  @P5 STG.E desc[UR36][R4.64+0x164], R13 ;  /* 0x0001640d04005986 */ /* 0x0003e2000c101924 */
[----:B------:R-:W-:-:S03]  /*155f0*/  F2FP.TF32.F32.PACK_B R9, R9 ;  /* 0x00000009ff09723e */ /* 0x000fc600024050ff */
[----:B------:R-:W-:Y:S01]  /*15600*/  @P0 STG.E desc[UR36][R6.64+0x160], R19 ;  /* 0x0001601306000986 */ /* 0x000fe2000c101924 */
[C---:B------:R-:W-:Y:S02]  /*15610*/  ISETP.GT.AND P5, PT, R0.reuse, 0x61, P3 ;  /* 0x000000610000780c */ /* 0x040fe40001fa4270 */
[C---:B------:R-:W-:Y:S01]  /*15620*/  ISETP.GT.AND P0, PT, R0.reuse, 0x60, P2 ;  /* 0x000000600000780c */ /* 0x040fe20001704270 */
[----:B------:R2:W-:Y:S01]  /*15630*/  @P1 STG.E desc[UR36][R6.64+0x164], R3 ;  /* 0x0001640306001986 */ /* 0x0005e2000c101924 */
[C---:B------:R-:W-:Y:S01]  /*15640*/  ISETP.GT.AND P1, PT, R0.reuse, 0x61, P2 ;  /* 0x000000610000780c */ /* 0x040fe20001724270 */
[-C--:B0-----:R-:W-:Y:S02]  /*15650*/  FMUL R11, R225, R2.reuse ;  /* 0x00000002e10b7220 */ /* 0x081fe40000400000 */
[----:B------:R0:W-:Y:S01]  /*15660*/  @P4 STG.E desc[UR36][R4.64+0x180], R9 ;  /* 0x0001800904004986 */ /* 0x0001e2000c101924 */
[----:B------:R-:W-:Y:S01]  /*15670*/  ISETP.GT.AND P4, PT, R0, 0x68, P3 ;  /* 0x000000680000780c */ /* 0x000fe20001f84270 */
[-C--:B------:R-:W-:Y:S01]  /*15680*/  FMUL R15, R224, R2.reuse ;  /* 0x00000002e00f7220 */ /* 0x080fe20000400000 */
[-C--:B-1----:R-:W-:Y:S01]  /*15690*/  FMUL R13, R223, R2.reuse ;  /* 0x00000002df0d7220 */ /* 0x082fe20000400000 */
[----:B------:R-:W-:Y:S01]  /*156a0*/  F2FP.TF32.F32.PACK_B R11, R11 ;  /* 0x0000000bff0b723e */ /* 0x000fe200024050ff */
[----:B--2---:R-:W-:-:S02]  /*156b0*/  FMUL R3, R222, R2 ;  /* 0x00000002de037220 */ /* 0x004fc40000400000 */
[----:B------:R-:W-:Y:S02]  /*156c0*/  F2FP.TF32.F32.PACK_B R15, R15 ;  /* 0x0000000fff0f723e */ /* 0x000fe400024050ff */
[----:B------:R-:W-:Y:S02]  /*156d0*/  F2FP.TF32.F32.PACK_B R13, R13 ;  /* 0x0000000dff0d723e */ /* 0x000fe400024050ff */
[----:B------:R-:W-:Y:S01]  /*156e0*/  F2FP.TF32.F32.PACK_B R3, R3 ;  /* 0x00000003ff03723e */ /* 0x000fe200024050ff */
[----:B------:R1:W-:Y:S01]  /*156f0*/  @P5 STG.E desc[UR36][R4.64+0x184], R11 ;  /* 0x0001840b04005986 */ /* 0x0003e2000c101924 */
[----:B------:R-:W-:-:S03]  /*15700*/  ISETP.GT.AND P5, PT, R0, 0x69, P3 ;  /* 0x000000690000780c */ /* 0x000fc60001fa4270 */
[----:B------:R-:W-:Y:S01]  /*15710*/  @P0 STG.E desc[UR36][R6.64+0x180], R15 ;  /* 0x0001800f06000986 */ /* 0x000fe2000c101924 */
[C---:B------:R-:W-:Y:S01]  /*15720*/  ISETP.GT.AND P0, PT, R0.reuse, 0x68, P2 ;  /* 0x000000680000780c */ /* 0x040fe20001704270 */
[-C--:B0-----:R-:W-:Y:S02]  /*15730*/  FMUL R9, R221, R2.reuse ;  /* 0x00000002dd097220 */ /* 0x081fe40000400000 */
[----:B------:R0:W-:Y:S01]  /*15740*/  @P1 STG.E desc[UR36][R6.64+0x184], R13 ;  /* 0x0001840d06001986 */ /* 0x0001e2000c101924 */
[----:B------:R-:W-:Y:S01]  /*15750*/  ISETP.GT.AND P1, PT, R0, 0x69, P2 ;  /* 0x000000690000780c */ /* 0x000fe20001724270 */
[-C--:B------:R-:W-:Y:S02]  /*15760*/  FMUL R19, R220, R2.reuse ;  /* 0x00000002dc137220 */ /* 0x080fe40000400000 */
[----:B------:R2:W-:Y:S01]  /*15770*/  @P4 STG.E desc[UR36][R4.64+0x1a0], R3 ;  /* 0x0001a00304004986 */ /* 0x0005e2000c101924 */
[----:B------:R-:W-:Y:S01]  /*15780*/  ISETP.GT.AND P4, PT, R0, 0x70, P3 ;  /* 0x000000700000780c */ /* 0x000fe20001f84270 */
[----:B-1----:R-:W-:Y:S01]  /*15790*/  FMUL R11, R219, R2 ;  /* 0x00000002db0b7220 */ /* 0x002fe20000400000 */
[----:B------:R-:W-:-:S02]  /*157a0*/  F2FP.TF32.F32.PACK_B R9, R9 ;  /* 0x00000009ff09723e */ /* 0x000fc400024050ff */
[----:B------:R-:W-:Y:S01]  /*157b0*/  F2FP.TF32.F32.PACK_B R19, R19 ;  /* 0x00000013ff13723e */ /* 0x000fe200024050ff */
[-C--:B0-----:R-:W-:Y:S01]  /*157c0*/  FMUL R13, R218, R2.reuse ;  /* 0x00000002da0d7220 */ /* 0x081fe20000400000 */
[----:B------:R-:W-:Y:S01]  /*157d0*/  F2FP.TF32.F32.PACK_B R11, R11 ;  /* 0x0000000bff0b723e */ /* 0x000fe200024050ff */
[----:B------:R0:W-:Y:S03]  /*157e0*/  @P5 STG.E desc[UR36][R4.64+0x1a4], R9 ;  /* 0x0001a40904005986 */ /* 0x0001e6000c101924 */
[----:B------:R-:W-:Y:S01]  /*157f0*/  F2FP.TF32.F32.PACK_B R13, R13 ;  /* 0x0000000dff0d723e */ /* 0x000fe200024050ff */
[----:B------:R-:W-:Y:S01]  /*15800*/  @P0 STG.E desc[UR36][R6.64+0x1a0], R19 ;  /* 0x0001a01306000986 */ /* 0x000fe2000c101924 */
[C---:B------:R-:W-:Y:S02]  /*15810*/  ISETP.GT.AND P5, PT, R0.reuse, 0x71, P3 ;  /* 0x000000710000780c */ /* 0x040fe40001fa4270 */
[C---:B------:R-:W-:Y:S01]  /*15820*/  ISETP.GT.AND P0, PT, R0.reuse, 0x70, P2 ;  /* 0x000000700000780c */ /* 0x040fe20001704270 */
[----:B------:R1:W-:Y:S01]  /*15830*/  @P1 STG.E desc[UR36][R6.64+0x1a4], R11 ;  /* 0x0001a40b06001986 */ /* 0x0003e2000c101924 */
[----:B------:R-:W-:Y:S01]  /*15840*/  ISETP.GT.AND P1, PT, R0, 0x71, P2 ;  /* 0x000000710000780c */ /* 0x000fe20001724270 */
[----:B--2---:R-:W-:-:S02]  /*15850*/  FMUL R3, R217, R2 ;  /* 0x00000002d9037220 */ /* 0x004fc40000400000 */
[----:B------:R2:W-:Y:S01]  /*15860*/  @P4 STG.E desc[UR36][R4.64+0x1c0], R13 ;  /* 0x0001c00d04004986 */ /* 0x0005e2000c101924 */
[----:B------:R-:W-:Y:S01]  /*15870*/  ISETP.GT.AND P4, PT, R0, 0x78, P3 ;  /* 0x000000780000780c */ /* 0x000fe20001f84270 */
[-C--:B------:R-:W-:Y:S01]  /*15880*/  FMUL R15, R216, R2.reuse ;  /* 0x00000002d80f7220 */ /* 0x080fe20000400000 */
[-C--:B0-----:R-:W-:Y:S01]  /*15890*/  FMUL R9, R215, R2.reuse ;  /* 0x00000002d7097220 */ /* 0x081fe20000400000 */
[----:B------:R-:W-:Y:S01]  /*158a0*/  F2FP.TF32.F32.PACK_B R3, R3 ;  /* 0x00000003ff03723e */ /* 0x000fe200024050ff */
[----:B-1----:R-:W-:Y:S02]  /*158b0*/  FMUL R11, R214, R2 ;  /* 0x00000002d60b7220 */ /* 0x002fe40000400000 */
[----:B------:R-:W-:Y:S02]  /*158c0*/  F2FP.TF32.F32.PACK_B R15, R15 ;  /* 0x0000000fff0f723e */ /* 0x000fe400024050ff */
[----:B------:R-:W-:Y:S02]  /*158d0*/  F2FP.TF32.F32.PACK_B R9, R9 ;  /* 0x00000009ff09723e */ /* 0x000fe400024050ff */
[----:B------:R-:W-:Y:S01]  /*158e0*/  F2FP.TF32.F32.PACK_B R11, R11 ;  /* 0x0000000bff0b723e */ /* 0x000fe200024050ff */
[----:B------:R0:W-:Y:S01]  /*158f0*/  @P5 STG.E desc[UR36][R4.64+0x1c4], R3 ;  /* 0x0001c40304005986 */ /* 0x0001e2000c101924 */
[----:B------:R-:W-:-:S03]  /*15900*/  ISETP.GT.AND P5, PT, R0, 0x79, P3 ;  /* 0x000000790000780c */ /* 0x000fc60001fa4270 */
[----:B------:R-:W-:Y:S01]  /*15910*/  @P0 STG.E desc[UR36][R6.64+0x1c0], R15 ;  /* 0x0001c00f06000986 */ /* 0x000fe2000c101924 */
[C---:B------:R-:W-:Y:S01]  /*15920*/  ISETP.GT.AND P0, PT, R0.reuse, 0x78, P2 ;  /* 0x000000780000780c */ /* 0x040fe20001704270 */
[-C--:B--2---:R-:W-:Y:S02]  /*15930*/  FMUL R13, R213, R2.reuse ;  /* 0x00000002d50d7220 */ /* 0x084fe40000400000 */
[----:B------:R1:W-:Y:S01]  /*15940*/  @P1 STG.E desc[UR36][R6.64+0x1c4], R9 ;  /* 0x0001c40906001986 */ /* 0x0003e2000c101924 */
[----:B------:R-:W-:Y:S01]  /*15950*/  ISETP.GT.AND P1, PT, R0, 0x79, P2 ;  /* 0x000000790000780c */ /* 0x000fe20001724270 */
[-C--:B------:R-:W-:Y:S02]  /*15960*/  FMUL R19, R212, R2.reuse ;  /* 0x00000002d4137220 */ /* 0x080fe40000400000 */
[----:B------:R2:W-:Y:S01]  /*15970*/  @P4 STG.E desc[UR36][R4.64+0x1e0], R11 ;  /* 0x0001e00b04004986 */ /* 0x0005e2000c101924 */
[----:B------:R-:W-:Y:S01]  /*15980*/  ISETP.GT.AND P4, PT, R0, 0x80, P3 ;  /* 0x000000800000780c */ /* 0x000fe20001f84270 */
[----:B0-----:R-:W-:Y:S01]  /*15990*/  FMUL R3, R211, R2 ;  /* 0x00000002d3037220 */ /* 0x001fe20000400000 */
[----:B------:R-:W-:-:S02]  /*159a0*/  F2FP.TF32.F32.PACK_B R13, R13 ;  /* 0x0000000dff0d723e */ /* 0x000fc400024050ff */
[----:B------:R-:W-:Y:S01]  /*159b0*/  F2FP.TF32.F32.PACK_B R19, R19 ;  /* 0x00000013ff13723e */ /* 0x000fe200024050ff */
[-C--:B-1----:R-:W-:Y:S01]  /*159c0*/  FMUL R9, R210, R2.reuse ;  /* 0x00000002d2097220 */ /* 0x082fe20000400000 */
        /* <DEDUP_REMOVED lines=204> */
[----:B------:R-:W-:Y:S01]  /*16690*/  ISETP.GT.AND P6, PT, R0, 0xe9, P3 ;  /* 0x000000e90000780c */ /* 0x000fe20001fc4270 */
[-C--:B0-----:R-:W-:Y:S01]  /*166a0*/  FMUL R13, R159, R2.reuse ;  /* 0x000000029f0d7220 */ /* 0x081fe20000400000 */
[----:B------:R-:W-:Y:S01]  /*166b0*/  F2FP.TF32.F32.PACK_B R11, R11 ;  /* 0x0000000bff0b723e */ /* 0x000fe200024050ff */
[-C--:B-1----:R-:W-:Y:S01]  /*166c0*/  FMUL R3, R157, R2.reuse ;  /* 0x000000029d037220 */ /* 0x082fe20000400000 */
[----:B------:R-:W-:Y:S01]  /*166d0*/  F2FP.TF32.F32.PACK_B R15, R15 ;  /* 0x0000000fff0f723e */ /* 0x000fe200024050ff */
[----:B--2---:R-:W-:Y:S01]  /*166e0*/  FMUL R9, R156, R2 ;  /* 0x000000029c097220 */ /* 0x004fe20000400000 */
[----:B------:R-:W-:Y:S02]  /*166f0*/  F2FP.TF32.F32.PACK_B R13, R13 ;  /* 0x0000000dff0d723e */ /* 0x000fe400024050ff */
[----:B------:R-:W-:Y:S01]  /*16700*/  F2FP.TF32.F32.PACK_B R3, R3 ;  /* 0x00000003ff03723e */ /* 0x000fe200024050ff */
[----:B------:R0:W-:Y:S01]  /*16710*/  @P5 STG.E desc[UR36][R4.64+0x384], R11 ;  /* 0x0003840b04005986 */ /* 0x0001e2000c101924 */
[----:B------:R-:W-:-:S03]  /*16720*/  F2FP.TF32.F32.PACK_B R9, R9 ;  /* 0x00000009ff09723e */ /* 0x000fc600024050ff */
[----:B------:R-:W-:Y:S01]  /*16730*/  @P0 STG.E desc[UR36][R6.64+0x380], R15 ;  /* 0x0003800f06000986 */ /* 0x000fe2000c101924 */
[----:B------:R-:W-:-:S03]  /*16740*/  ISETP.GT.AND P0, PT, R0, 0xe8, P2 ;  /* 0x000000e80000780c */ /* 0x000fc60001704270 */
[----:B------:R1:W-:Y:S01]  /*16750*/  @P1 STG.E desc[UR36][R6.64+0x384], R13 ;  /* 0x0003840d06001986 */ /* 0x0003e2000c101924 */
[----:B------:R-:W-:-:S03]  /*16760*/  ISETP.GT.AND P5, PT, R0, 0xe9, P2 ;  /* 0x000000e90000780c */ /* 0x000fc600017a4270 */
[----:B------:R2:W-:Y:S01]  /*16770*/  @P4 STG.E desc[UR36][R4.64+0x3a0], R3 ;  /* 0x0003a00304004986 */ /* 0x0005e2000c101924 */
[-C--:B------:R-:W-:Y:S01]  /*16780*/  FMUL R19, R155, R2.reuse ;  /* 0x000000029b137220 */ /* 0x080fe20000400000 */
[C---:B------:R-:W-:Y:S02]  /*16790*/  ISETP.GT.AND P4, PT, R0.reuse, 0xf1, P3 ;  /* 0x000000f10000780c */ /* 0x040fe40001f84270 */
[----:B------:R3:W-:Y:S01]  /*167a0*/  @P6 STG.E desc[UR36][R4.64+0x3a4], R9 ;  /* 0x0003a40904006986 */ /* 0x0007e2000c101924 */
[----:B------:R-:W-:Y:S01]  /*167b0*/  ISETP.GT.AND P6, PT, R0, 0xf0, P3 ;  /* 0x000000f00000780c */ /* 0x000fe20001fc4270 */
[-C--:B0-----:R-:W-:Y:S01]  /*167c0*/  FMUL R11, R154, R2.reuse ;  /* 0x000000029a0b7220 */ /* 0x081fe20000400000 */
[-C--:B-1----:R-:W-:Y:S01]  /*167d0*/  FMUL R13, R153, R2.reuse ;  /* 0x00000002990d7220 */ /* 0x082fe20000400000 */
[----:B------:R-:W-:Y:S01]  /*167e0*/  F2FP.TF32.F32.PACK_B R19, R19 ;  /* 0x00000013ff13723e */ /* 0x000fe200024050ff */
[----:B--2---:R-:W-:Y:S02]  /*167f0*/  FMUL R3, R23, R2 ;  /* 0x0000000217037220 */ /* 0x004fe40000400000 */
[----:B------:R-:W-:-:S02]  /*16800*/  F2FP.TF32.F32.PACK_B R11, R11 ;  /* 0x0000000bff0b723e */ /* 0x000fc400024050ff */
[----:B------:R-:W-:Y:S02]  /*16810*/  F2FP.TF32.F32.PACK_B R13, R13 ;  /* 0x0000000dff0d723e */ /* 0x000fe400024050ff */
[----:B------:R-:W-:Y:S01]  /*16820*/  F2FP.TF32.F32.PACK_B R3, R3 ;  /* 0x00000003ff03723e */ /* 0x000fe200024050ff */
[----:B------:R0:W-:Y:S04]  /*16830*/  @P0 STG.E desc[UR36][R6.64+0x3a0], R19 ;  /* 0x0003a01306000986 */ /* 0x0001e8000c101924 */
[----:B------:R1:W-:Y:S04]  /*16840*/  @P5 STG.E desc[UR36][R6.64+0x3a4], R11 ;  /* 0x0003a40b06005986 */ /* 0x0003e8000c101924 */
[----:B------:R-:W-:Y:S01]  /*16850*/  @P6 STG.E desc[UR36][R4.64+0x3c0], R13 ;  /* 0x0003c00d04006986 */ /* 0x000fe2000c101924 */
[----:B------:R-:W-:-:S03]  /*16860*/  ISETP.GT.AND P6, PT, R0, 0xf0, P2 ;  /* 0x000000f00000780c */ /* 0x000fc600017c4270 */
[----:B------:R2:W-:Y:S01]  /*16870*/  @P4 STG.E desc[UR36][R4.64+0x3c4], R3 ;  /* 0x0003c40304004986 */ /* 0x0005e2000c101924 */
[C---:B------:R-:W-:Y:S02]  /*16880*/  ISETP.GT.AND P4, PT, R0.reuse, 0xf8, P3 ;  /* 0x000000f80000780c */ /* 0x040fe40001f84270 */
[C---:B------:R-:W-:Y:S02]  /*16890*/  ISETP.GT.AND P3, PT, R0.reuse, 0xf9, P3 ;  /* 0x000000f90000780c */ /* 0x040fe40001f64270 */
[----:B------:R-:W-:Y:S01]  /*168a0*/  ISETP.GT.AND P5, PT, R0, 0xf1, P2 ;  /* 0x000000f10000780c */ /* 0x000fe200017a4270 */
[-C--:B---3--:R-:W-:Y:S01]  /*168b0*/  FMUL R9, R22, R2.reuse ;  /* 0x0000000216097220 */ /* 0x088fe20000400000 */
[-C--:B------:R-:W-:Y:S01]  /*168c0*/  FMUL R15, R21, R2.reuse ;  /* 0x00000002150f7220 */ /* 0x080fe20000400000 */
[-C--:B0-----:R-:W-:Y:S01]  /*168d0*/  FMUL R19, R20, R2.reuse ;  /* 0x0000000214137220 */ /* 0x081fe20000400000 */
[----:B------:R-:W-:Y:S01]  /*168e0*/  FMUL R21, R18, R2 ;  /* 0x0000000212157220 */ /* 0x000fe20000400000 */
[----:B------:R-:W-:Y:S01]  /*168f0*/  USHF.L.U32 UR12, UR8, 0x9, URZ ;  /* 0x00000009080c7899 */ /* 0x000fe2000800063f */
[----:B------:R-:W-:-:S02]  /*16900*/  F2FP.TF32.F32.PACK_B R9, R9 ;  /* 0x00000009ff09723e */ /* 0x000fc400024050ff */
[----:B------:R-:W-:Y:S01]  /*16910*/  F2FP.TF32.F32.PACK_B R15, R15 ;  /* 0x0000000fff0f723e */ /* 0x000fe200024050ff */
[----:B------:R-:W-:Y:S01]  /*16920*/  USHF.L.U64.HI UR11, UR8, 0x9, UR9 ;  /* 0x00000009080b7899 */ /* 0x000fe20008010209 */
[----:B------:R-:W-:Y:S01]  /*16930*/  F2FP.TF32.F32.PACK_B R19, R19 ;  /* 0x00000013ff13723e */ /* 0x000fe200024050ff */
[----:B------:R-:W-:Y:S01]  /*16940*/  @P3 IMAD.MOV.U32 R10, RZ, RZ, R4 ;  /* 0x000000ffff0a3224 */ /* 0x000fe200078e0004 */
[----:B------:R-:W-:Y:S01]  /*16950*/  F2FP.TF32.F32.PACK_B R21, R21 ;  /* 0x00000015ff15723e */ /* 0x000fe200024050ff */
[----:B-1----:R-:W-:Y:S01]  /*16960*/  @P3 IMAD.MOV.U32 R11, RZ, RZ, R5 ;  /* 0x000000ffff0b3224 */ /* 0x002fe200078e0005 */
[----:B------:R0:W-:Y:S01]  /*16970*/  @P6 STG.E desc[UR36][R6.64+0x3c0], R9 ;  /* 0x0003c00906006986 */ /* 0x0001e2000c101924 */
[----:B--2---:R-:W-:-:S03]  /*16980*/  IMAD.U32 R3, RZ, RZ, UR12 ;  /* 0x0000000cff037e24 */ /* 0x004fc6000f8e00ff */
[----:B------:R-:W-:Y:S01]  /*16990*/  @P5 STG.E desc[UR36][R6.64+0x3c4], R15 ;  /* 0x0003c40f06005986 */ /* 0x000fe2000c101924 */
[----:B------:R-:W-:-:S03]  /*169a0*/  ISETP.GT.AND P1, PT, R158, 0x80, PT ;  /* 0x000000809e00780c */ /* 0x000fc60003f24270 */
[----:B------:R1:W-:Y:S01]  /*169b0*/  @P4 STG.E desc[UR36][R4.64+0x3e0], R19 ;  /* 0x0003e01304004986 */ /* 0x0003e2000c101924 */
[C---:B------:R-:W-:Y:S02]  /*169c0*/  ISETP.GT.AND P4, PT, R0.reuse, 0xf8, P2 ;  /* 0x000000f80000780c */ /* 0x040fe40001784270 */
[----:B------:R-:W-:Y:S01]  /*169d0*/  ISETP.GT.AND P2, PT, R0, 0xf9, P2 ;  /* 0x000000f90000780c */ /* 0x000fe20001744270 */
[----:B------:R2:W-:Y:S01]  /*169e0*/  @P3 STG.E desc[UR36][R10.64+0x3e4], R21 ;  /* 0x0003e4150a003986 */ /* 0x0005e2000c101924 */
[----:B0-----:R-:W-:Y:S01]  /*169f0*/  IMAD.U32 R9, RZ, RZ, UR11 ;  /* 0x0000000bff097e24 */ /* 0x001fe2000f8e00ff */
[----:B------:R-:W-:Y:S01]  /*16a00*/  IADD3 R8, P3, P6, R4, UR5, R3 ;  /* 0x0000000504087c10 */ /* 0x000fe2000fe7e003 */
[-C--:B------:R-:W-:Y:S01]  /*16a10*/  FMUL R23, R14, R2.reuse ;  /* 0x000000020e177220 */ /* 0x080fe20000400000 */
[-C--:B------:R-:W-:Y:S01]  /*16a20*/  FMUL R13, R12, R2.reuse ;  /* 0x000000020c0d7220 */ /* 0x080fe20000400000 */
[----:B------:R-:W-:Y:S02]  /*16a30*/  ISETP.GT.AND P5, PT, R0, RZ, P1 ;  /* 0x000000ff0000720c */ /* 0x000fe40000fa4270 */
[----:B------:R-:W-:Y:S01]  /*16a40*/  IADD3.X R9, R5, UR4, R9, P3, P6 ;  /* 0x0000000405097c10 */ /* 0x000fe20009fec409 */
[----:B------:R-:W-:Y:S01]  /*16a50*/  FMUL R3, R24, R2 ;  /* 0x0000000218037220 */ /* 0x000fe20000400000 */
[----:B------:R-:W-:-:S02]  /*16a60*/  ISETP.GT.AND P3, PT, R0, 0x1, P1 ;  /* 0x000000010000780c */ /* 0x000fc40000f64270 */
[----:B------:R-:W-:Y:S01]  /*16a70*/  F2FP.TF32.F32.PACK_B R23, R23 ;  /* 0x00000017ff17723e */ /* 0x000fe200024050ff */
[----:B------:R-:W-:Y:S01]  /*16a80*/  FMUL R25, R25, R2 ;  /* 0x0000000219197220 */ /* 0x000fe20000400000 */
[----:B-1----:R-:W-:Y:S02]  /*16a90*/  IADD3 R4, P6, R4, UR12, RZ ;  /* 0x0000000c04047c10 */ /* 0x002fe4000ffde0ff */
[----:B------:R-:W-:Y:S02]  /*16aa0*/  F2FP.TF32.F32.PACK_B R13, R13 ;  /* 0x0000000dff0d723e */ /* 0x000fe400024050ff */
[----:B------:R-:W-:Y:S01]  /*16ab0*/  ISETP.GT.AND P0, PT, R158, 0x88, PT ;  /* 0x000000889e00780c */ /* 0x000fe20003f04270 */
[----:B------:R-:W-:Y:S01]  /*16ac0*/  @P4 STG.E desc[UR36][R6.64+0x3e0], R23 ;  /* 0x0003e01706004986 */ /* 0x000fe2000c101924 */
[----:B------:R-:W-:Y:S02]  /*16ad0*/  IADD3.X R5, R5, UR11, RZ, P6, !PT ;  /* 0x0000000b05057c10 */ /* 0x000fe4000b7fe4ff */
[----:B------:R-:W-:Y:S01]  /*16ae0*/  F2FP.TF32.F32.PACK_B R3, R3 ;  /* 0x00000003ff03723e */ /* 0x000fe200024050ff */
[----:B------:R-:W-:Y:S01]  /*16af0*/  @P2 STG.E desc[UR36][R6.64+0x3e4], R13 ;  /* 0x0003e40d06002986 */ /* 0x000fe2000c101924 */
[----:B------:R-:W-:-:S02]  /*16b00*/  F2FP.TF32.F32.PACK_B R25, R25 ;  /* 0x00000019ff19723e */ /* 0x000fc400024050ff */
[----:B------:R-:W-:Y:S01]  /*16b10*/  ISETP.GT.AND P2, PT, R0, RZ, P0 ;  /* 0x000000ff0000720c */ /* 0x000fe20000744270 */
[----:B------:R0:W-:Y:S01]  /*16b20*/  @P5 STG.E desc[UR36][R4.64], R3 ;  /* 0x0000000304005986 */ /* 0x0001e2000c101924 */
[-C--:B------:R-:W-:Y:S01]  /*16b30*/  FMUL R15, R26, R2.reuse ;  /* 0x000000021a0f7220 */ /* 0x080fe20000400000 */
[----:B------:R-:W-:Y:S02]  /*16b40*/  ISETP.GT.AND P4, PT, R0, 0x1, P0 ;  /* 0x000000010000780c */ /* 0x000fe40000784270 */
[----:B--2---:R-:W-:Y:S01]  /*16b50*/  IADD3 R10, P5, R4, UR5, RZ ;  /* 0x00000005040a7c10 */ /* 0x004fe2000ffbe0ff */
[----:B------:R-:W-:Y:S01]  /*16b60*/  @P3 STG.E desc[UR36][R4.64+0x4], R25 ;  /* 0x0000041904003986 */ /* 0x000fe2000c101924 */
[----:B------:R-:W-:Y:S01]  /*16b70*/  ISETP.GT.AND P3, PT, R0, 0x8, P1 ;  /* 0x000000080000780c */ /* 0x000fe20000f64270 */
[-C--:B------:R-:W-:Y:S01]  /*16b80*/  FMUL R27, R27, R2.reuse ;  /* 0x000000021b1b7220 */ /* 0x080fe20000400000 */
[----:B------:R-:W-:Y:S02]  /*16b90*/  F2FP.TF32.F32.PACK_B R15, R15 ;  /* 0x0000000fff0f723e */ /* 0x000fe400024050ff */
[----:B------:R-:W-:Y:S01]  /*16ba0*/  IADD3.X R11, R5, UR4, RZ, P5, !PT ;  /* 0x00000004050b7c10 */ /* 0x000fe2000affe4ff */
[----:B0-----:R-:W-:Y:S01]  /*16bb0*/  FMUL R3, R28, R2 ;  /* 0x000000021c037220 */ /* 0x001fe20000400000 */
[----:B------:R-:W-:-:S02]  /*16bc0*/  F2FP.TF32.F32.PACK_B R27, R27 ;  /* 0x0000001bff1b723e */ /* 0x000fc400024050ff */
[C---:B------:R-:W-:Y:S01]  /*16bd0*/  ISETP.GT.AND P5, PT, R0.reuse, 0x9, P1 ;  /* 0x000000090000780c */ /* 0x040fe20000fa4270 */
[----:B------:R-:W-:Y:S01]  /*16be0*/  @P2 STG.E desc[UR36][R10.64], R15 ;  /* 0x0000000f0a002986 */ /* 0x000fe2000c101924 */
[----:B------:R-:W-:Y:S02]  /*16bf0*/  F2FP.TF32.F32.PACK_B R3, R3 ;  /* 0x00000003ff03723e */ /* 0x000fe400024050ff */
[----:B------:R-:W-:Y:S01]  /*16c00*/  ISETP.GT.AND P2, PT, R0, 0x8, P0 ;  /* 0x000000080000780c */ /* 0x000fe20000744270 */
[-C--:B------:R-:W-:Y:S01]  /*16c10*/  FMUL R29, R29, R2.reuse ;  /* 0x000000021d1d7220 */ /* 0x080fe20000400000 */
[----:B------:R0:W-:Y:S01]  /*16c20*/  @P4 STG.E desc[UR36][R10.64+0x4], R27 ;  /* 0x0000041b0a004986 */ /* 0x0001e2000c101924 */
[----:B------:R-:W-:Y:S01]  /*16c30*/  FMUL R13, R30, R2 ;  /* 0x000000021e0d7220 */ /* 0x000fe20000400000 */
[----:B------:R-:W-:Y:S02]  /*16c40*/  IADD3 R6, P4, R4, UR5, RZ ;  /* 0x0000000504067c10 */ /* 0x000fe4000ff9e0ff */
[----:B------:R1:W-:Y:S01]  /*16c50*/  @P3 STG.E desc[UR36][R4.64+0x20], R3 ;  /* 0x0000200304003986 */ /* 0x0003e2000c101924 */
[----:B------:R-:W-:-:S02]  /*16c60*/  ISETP.GT.AND P3, PT, R0, 0x9, P0 ;  /* 0x000000090000780c */ /* 0x000fc40000764270 */
[----:B------:R-:W-:Y:S01]  /*16c70*/  F2FP.TF32.F32.PACK_B R29, R29 ;  /* 0x0000001dff1d723e */ /* 0x000fe200024050ff */
[----:B------:R-:W-:Y:S01]  /*16c80*/  FMUL R31, R31, R2 ;  /* 0x000000021f1f7220 */ /* 0x000fe20000400000 */
[----:B------:R-:W-:Y:S02]  /*16c90*/  F2FP.TF32.F32.PACK_B R13, R13 ;  /* 0x0000000dff0d723e */ /* 0x000fe400024050ff */
[----:B------:R-:W-:Y:S01]  /*16ca0*/  IADD3.X R7, R5, UR4, RZ, P4, !PT ;  /* 0x0000000405077c10 */ /* 0x000fe2000a7fe4ff */
[----:B------:R-:W-:Y:S01]  /*16cb0*/  @P5 STG.E desc[UR36][R4.64+0x24], R29 ;  /* 0x0000241d04005986 */ /* 0x000fe2000c101924 */
[----:B------:R-:W-:-:S03]  /*16cc0*/  F2FP.TF32.F32.PACK_B R31, R31 ;  /* 0x0000001fff1f723e */ /* 0x000fc600024050ff */
[----:B------:R2:W-:Y:S01]  /*16cd0*/  @P2 STG.E desc[UR36][R6.64+0x20], R13 ;  /* 0x0000200d06002986 */ /* 0x0005e2000c101924 */
[C---:B------:R-:W-:Y:S02]  /*16ce0*/  ISETP.GT.AND P2, PT, R0.reuse, 0x10, P0 ;  /* 0x000000100000780c */ /* 0x040fe40000744270 */
[C---:B------:R-:W-:Y:S01]  /*16cf0*/  ISETP.GT.AND P4, PT, R0.reuse, 0x10, P1 ;  /* 0x000000100000780c */ /* 0x040fe20000f84270 */
[----:B------:R-:W-:Y:S01]  /*16d00*/  @P3 STG.E desc[UR36][R8.64+0x24], R31 ;  /* 0x0000241f08003986 */ /* 0x000fe2000c101924 */
[----:B------:R-:W-:Y:S01]  /*16d10*/  ISETP.GT.AND P5, PT, R0, 0x11, P1 ;  /* 0x000000110000780c */ /* 0x000fe20000fa4270 */
[-C--:B0-----:R-:W-:Y:S01]  /*16d20*/  FMUL R11, R32, R2.reuse ;  /* 0x00000002200b7220 */ /* 0x081fe20000400000 */
[----:B------:R-:W-:Y:S01]  /*16d30*/  ISETP.GT.AND P3, PT, R0, 0x11, P0 ;  /* 0x000000110000780c */ /* 0x000fe20000764270 */
[-C--:B------:R-:W-:Y:S01]  /*16d40*/  FMUL R33, R33, R2.reuse ;  /* 0x0000000221217220 */ /* 0x080fe20000400000 */
[----:B-1----:R-:W-:Y:S02]  /*16d50*/  FMUL R3, R34, R2 ;  /* 0x0000000222037220 */ /* 0x002fe40000400000 */
[----:B------:R-:W-:-:S02]  /*16d60*/  F2FP.TF32.F32.PACK_B R11, R11 ;  /* 0x0000000bff0b723e */ /* 0x000fc400024050ff */
[----:B------:R-:W-:Y:S01]  /*16d70*/  F2FP.TF32.F32.PACK_B R33, R33 ;  /* 0x00000021ff21723e */ /* 0x000fe200024050ff */
[----:B--2---:R-:W-:Y:S01]  /*16d80*/  @P2 IMAD.MOV.U32 R7, RZ, RZ, R9 ;  /* 0x000000ffff072224 */ /* 0x004fe200078e0009 */
[----:B------:R-:W-:Y:S01]  /*16d90*/  F2FP.TF32.F32.PACK_B R3, R3 ;  /* 0x00000003ff03723e */ /* 0x000fe200024050ff */
[----:B------:R-:W-:Y:S01]  /*16da0*/  FMUL R35, R35, R2 ;  /* 0x0000000223237220 */ /* 0x000fe20000400000 */
[----:B------:R-:W-:Y:S01]  /*16db0*/  @P2 MOV R6, R8 ;  /* 0x0000000800062202 */ /* 0x000fe20000000f00 */
[----:B------:R-:W-:Y:S04]  /*16dc0*/  @P4 STG.E desc[UR36][R4.64+0x40], R11 ;  /* 0x0000400b04004986 */ /* 0x000fe8000c101924 */
[----:B------:R-:W-:Y:S01]  /*16dd0*/  @P5 STG.E desc[UR36][R4.64+0x44], R33 ;  /* 0x0000442104005986 */ /* 0x000fe2000c101924 */
[----:B------:R-:W-:-:S03]  /*16de0*/  F2FP.TF32.F32.PACK_B R35, R35 ;  /* 0x00000023ff23723e */ /* 0x000fc600024050ff */
[----:B------:R0:W-:Y:S01]  /*16df0*/  @P2 STG.E desc[UR36][R6.64+0x40], R3 ;  /* 0x0000400306002986 */ /* 0x0001e2000c101924 */
[C---:B------:R-:W-:Y:S02]  /*16e00*/  ISETP.GT.AND P2, PT, R0.reuse, 0x18, P0 ;  /* 0x000000180000780c */ /* 0x040fe40000744270 */
[C---:B------:R-:W-:Y:S02]  /*16e10*/  ISETP.GT.AND P4, PT, R0.reuse, 0x18, P1 ;  /* 0x000000180000780c */ /* 0x040fe40000f84270 */
[----:B------:R-:W-:Y:S01]  /*16e20*/  ISETP.GT.AND P5, PT, R0, 0x19, P1 ;  /* 0x000000190000780c */ /* 0x000fe20000fa4270 */
[----:B0-----:R-:W-:Y:S02]  /*16e30*/  @P3 IMAD.MOV.U32 R6, RZ, RZ, R8 ;  /* 0x000000ffff063224 */ /* 0x001fe400078e0008 */
[----:B------:R-:W-:Y:S02]  /*16e40*/  @P3 IMAD.MOV.U32 R7, RZ, RZ, R9 ;  /* 0x000000ffff073224 */ /* 0x000fe400078e0009 */
[-C--:B------:R-:W-:Y:S01]  /*16e50*/  FMUL R13, R36, R2.reuse ;  /* 0x00000002240d7220 */ /* 0x080fe20000400000 */
[----:B------:R-:W-:-:S02]  /*16e60*/  FMUL R37, R37, R2 ;  /* 0x0000000225257220 */ /* 0x000fc40000400000 */
[----:B------:R0:W-:Y:S01]  /*16e70*/  @P3 STG.E desc[UR36][R6.64+0x44], R35 ;  /* 0x0000442306003986 */ /* 0x0001e2000c101924 */
[----:B------:R-:W-:Y:S01]  /*16e80*/  ISETP.GT.AND P3, PT, R0, 0x19, P0 ;  /* 0x000000190000780c */ /* 0x000fe20000764270 */
[-C--:B------:R-:W-:Y:S01]  /*16e90*/  FMUL R11, R38, R2.reuse ;  /* 0x00000002260b7220 */ /* 0x080fe20000400000 */
[----:B------:R-:W-:Y:S02]  /*16ea0*/  F2FP.TF32.F32.PACK_B R13, R13 ;  /* 0x0000000dff0d723e */ /* 0x000fe400024050ff */
[----:B------:R-:W-:Y:S01]  /*16eb0*/  F2FP.TF32.F32.PACK_B R37, R37 ;  /* 0x00000025ff25723e */ /* 0x000fe200024050ff */
[----:B------:R-:W-:Y:S01]  /*16ec0*/  FMUL R39, R39, R2 ;  /* 0x0000000227277220 */ /* 0x000fe20000400000 */
[----:B------:R-:W-:Y:S01]  /*16ed0*/  F2FP.TF32.F32.PACK_B R11, R11 ;  /* 0x0000000bff0b723e */ /* 0x000fe200024050ff */
[----:B------:R-:W-:Y:S01]  /*16ee0*/  @P4 STG.E desc[UR36][R4.64+0x60], R13 ;  /* 0x0000600d04004986 */ /* 0x000fe2000c101924 */
[----:B0-----:R-:W-:Y:S02]  /*16ef0*/  @P2 IMAD.MOV.U32 R6, RZ, RZ, R8 ;  /* 0x000000ffff062224 */ /* 0x001fe400078e0008 */
[----:B------:R-:W-:Y:S01]  /*16f00*/  @P2 IMAD.MOV.U32 R7, RZ, RZ, R9 ;  /* 0x000000ffff072224 */ /* 0x000fe200078e0009 */
        /* <DEDUP_REMOVED lines=38> */
[----:B0-----:R-:W-:Y:S01]  /*17170*/  @P2 IMAD.MOV.U32 R6, RZ, RZ, R8 ;  /* 0x000000ffff062224 */ /* 0x001fe200078e0008 */
[----:B------:R-:W-:-:S02]  /*17180*/  @P2 MOV R7, R9 ;  /* 0x0000000900072202 */ /* 0x000fc40000000f00 */
        /* <DEDUP_REMOVED lines=65> */
[----:B------:R-:W-:Y:S02]  /*175a0*/  ISETP.GT.AND P5, PT, R0, 0x49, P1 ;  /* 0x000000490000780c */ /* 0x000fe40000fa4270 */
[----:B0-----:R-:W-:Y:S01]  /*175b0*/  @P3 MOV R6, R8 ;  /* 0x0000000800063202 */ /* 0x001fe20000000f00 */
        /* <DEDUP_REMOVED lines=59> */
[----:B0-----:R-:W-:Y:S01]  /*17970*/  @P3 IMAD.MOV.U32 R6, RZ, RZ, R8 ;  /* 0x000000ffff063224 */ /* 0x001fe200078e0008 */
[----:B------:R-:W-:Y:S01]  /*17980*/  @P3 MOV R7, R9 ;  /* 0x0000000900073202 */ /* 0x000fe20000000f00 */
[-C--:B------:R-:W-:Y:S01]  /*17990*/  FMUL R13, R72, R2.reuse ;  /* 0x00000002480d7220 */ /* 0x080fe20000400000 */
[----:B------:R-:W-:-:S03]  /*179a0*/  FMUL R73, R73, R2 ;  /* 0x0000000249497220 */ /* 0x000fc60000400000 */
        /* <DEDUP_REMOVED lines=68> */
[----:B0-----:R-:W-:Y:S01]  /*17df0*/  @P2 MOV R6, R8 ;  /* 0x0000000800062202 */ /* 0x001fe20000000f00 */
[----:B------:R-:W-:-:S02]  /*17e00*/  @P2 IMAD.MOV.U32 R7, RZ, RZ, R9 ;  /* 0x000000ffff072224 */ /* 0x000fc400078e0009 */
        /* <DEDUP_REMOVED lines=166> */
[-C--:B------:R-:W-:Y:S01]  /*18870*/  FMUL R13, R120, R2.reuse ;  /* 0x00000002780d7220 */ /* 0x080fe20000400000 */
[----:B0-----:R-:W-:Y:S02]  /*18880*/  @P3 IMAD.MOV.U32 R6, RZ, RZ, R8 ;  /* 0x000000ffff063224 */ /* 0x001fe400078e0008 */
[----:B------:R-:W-:Y:S02]  /*18890*/  @P3 IMAD.MOV.U32 R7, RZ, RZ, R9 ;  /* 0x000000ffff073224 */ /* 0x000fe400078e0009 */
[-C--:B------:R-:W-:Y:S01]  /*188a0*/  FMUL R121, R121, R2.reuse ;  /* 0x0000000279797220 */ /* 0x080fe20000400000 */
[----:B------:R-:W-:-:S02]  /*188b0*/  FMUL R11, R122, R2 ;  /* 0x000000027a0b7220 */ /* 0x000fc40000400000 */
[----:B------:R0:W-:Y:S01]  /*188c0*/  @P3 STG.E desc[UR36][R6.64+0x2e4], R119 ;  /* 0x0002e47706003986 */ /* 0x0001e2000c101924 */
[C---:B------:R-:W-:Y:S02]  /*188d0*/  ISETP.GT.AND P3, PT, R0.reuse, 0xc1, P0 ;  /* 0x000000c10000780c */ /* 0x040fe40000764270 */
[----:B------:R-:W-:Y:S02]  /*188e0*/  F2FP.TF32.F32.PACK_B R13, R13 ;  /* 0x0000000dff0d723e */ /* 0x000fe400024050ff */
[----:B------:R-:W-:Y:S01]  /*188f0*/  F2FP.TF32.F32.PACK_B R121, R121 ;  /* 0x00000079ff79723e */ /* 0x000fe200024050ff */
[-C--:B------:R-:W-:Y:S01]  /*18900*/  FMUL R123, R123, R2.reuse ;  /* 0x000000027b7b7220 */ /* 0x080fe20000400000 */
[----:B------:R-:W-:Y:S01]  /*18910*/  F2FP.TF32.F32.PACK_B R11, R11 ;  /* 0x0000000bff0b723e */ /* 0x000fe200024050ff */
[----:B------:R-:W-:Y:S01]  /*18920*/  @P4 STG.E desc[UR36][R4.64+0x300], R13 ;  /* 0x0003000d04004986 */ /* 0x000fe2000c101924 */
[----:B0-----:R-:W-:Y:S02]  /*18930*/  @P2 IMAD.MOV.U32 R6, RZ, RZ, R8 ;  /* 0x000000ffff062224 */ /* 0x001fe400078e0008 */
[----:B------:R-:W-:Y:S01]  /*18940*/  @P2 IMAD.MOV.U32 R7, RZ, RZ, R9 ;  /* 0x000000ffff072224 */ /* 0x000fe200078e0009 */
[----:B------:R-:W-:Y:S01]  /*18950*/  @P5 STG.E desc[UR36][R4.64+0x304], R121 ;  /* 0x0003047904005986 */ /* 0x000fe2000c101924 */
[----:B------:R-:W-:Y:S01]  /*18960*/  ISETP.GT.AND P4, PT, R0, 0xc8, P1 ;  /* 0x000000c80000780c */ /* 0x000fe20000f84270 */
[----:B------:R-:W-:Y:S01]  /*18970*/  FMUL R3, R124, R2 ;  /* 0x000000027c037220 */ /* 0x000fe20000400000 */
[----:B------:R-:W-:Y:S01]  /*18980*/  F2FP.TF32.F32.PACK_B R123, R123 ;  /* 0x0000007bff7b723e */ /* 0x000fe200024050ff */
[----:B------:R0:W-:Y:S01]  /*18990*/  @P2 STG.E desc[UR36][R6.64+0x300], R11 ;  /* 0x0003000b06002986 */ /* 0x0001e2000c101924 */
[----:B------:R-:W-:-:S02]  /*189a0*/  ISETP.GT.AND P2, PT, R0, 0xc8, P0 ;  /* 0x000000c80000780c */ /* 0x000fc40000744270 */
[----:B------:R-:W-:Y:S01]  /*189b0*/  ISETP.GT.AND P5, PT, R0, 0xc9, P1 ;  /* 0x000000c90000780c */ /* 0x000fe20000fa4270 */
[-C--:B------:R-:W-:Y:S01]  /*189c0*/  FMUL R125, R125, R2.reuse ;  /* 0x000000027d7d7220 */ /* 0x080fe20000400000 */
[----:B------:R-:W-:Y:S01]  /*189d0*/  F2FP.TF32.F32.PACK_B R3, R3 ;  /* 0x00000003ff03723e */ /* 0x000fe200024050ff */
[----:B0-----:R-:W-:Y:S01]  /*189e0*/  @P3 IMAD.MOV.U32 R6, RZ, RZ, R8 ;  /* 0x000000ffff063224 */ /* 0x001fe200078e0008 */
[----:B------:R-:W-:Y:S01]  /*189f0*/  @P3 MOV R7, R9 ;  /* 0x0000000900073202 */ /* 0x000fe20000000f00 */
[----:B------:R-:W-:-:S04]  /*18a00*/  FMUL R13, R126, R2 ;  /* 0x000000027e0d7220 */ /* 0x000fc80000400000 */
[----:B------:R0:W-:Y:S01]  /*18a10*/  @P3 STG.E desc[UR36][R6.64+0x304], R123 ;  /* 0x0003047b06003986 */ /* 0x0001e2000c101924 */
[C---:B------:R-:W-:Y:S02]  /*18a20*/  ISETP.GT.AND P3, PT, R0.reuse, 0xc9, P0 ;  /* 0x000000c90000780c */ /* 0x040fe40000764270 */
[----:B------:R-:W-:Y:S01]  /*18a30*/  F2FP.TF32.F32.PACK_B R125, R125 ;  /* 0x0000007dff7d723e */ /* 0x000fe200024050ff */
[----:B------:R-:W-:Y:S01]  /*18a40*/  @P4 STG.E desc[UR36][R4.64+0x320], R3 ;  /* 0x0003200304004986 */ /* 0x000fe2000c101924 */
[----:B------:R-:W-:Y:S01]  /*18a50*/  ISETP.GT.AND P4, PT, R0, 0xd0, P1 ;  /* 0x000000d00000780c */ /* 0x000fe20000f84270 */
[-C--:B------:R-:W-:Y:S01]  /*18a60*/  FMUL R127, R127, R2.reuse ;  /* 0x000000027f7f7220 */ /* 0x080fe20000400000 */
[----:B------:R-:W-:Y:S01]  /*18a70*/  F2FP.TF32.F32.PACK_B R13, R13 ;  /* 0x0000000dff0d723e */ /* 0x000fe200024050ff */
[----:B------:R-:W-:Y:S01]  /*18a80*/  FMUL R11, R128, R2 ;  /* 0x00000002800b7220 */ /* 0x000fe20000400000 */
[----:B0-----:R-:W-:Y:S02]  /*18a90*/  @P2 IMAD.MOV.U32 R6, RZ, RZ, R8 ;  /* 0x000000ffff062224 */ /* 0x001fe400078e0008 */
[----:B------:R-:W-:Y:S01]  /*18aa0*/  @P2 IMAD.MOV.U32 R7, RZ, RZ, R9 ;  /* 0x000000ffff072224 */ /* 0x000fe200078e0009 */
[----:B------:R-:W-:Y:S01]  /*18ab0*/  @P5 STG.E desc[UR36][R4.64+0x324], R125 ;  /* 0x0003247d04005986 */ /* 0x000fe2000c101924 */
[----:B------:R-:W-:-:S02]  /*18ac0*/  ISETP.GT.AND P5, PT, R0, 0xd1, P1 ;  /* 0x000000d10000780c */ /* 0x000fc40000fa4270 */
[----:B------:R-:W-:Y:S01]  /*18ad0*/  F2FP.TF32.F32.PACK_B R127, R127 ;  /* 0x0000007fff7f723e */ /* 0x000fe200024050ff */
[----:B------:R0:W-:Y:S01]  /*18ae0*/  @P2 STG.E desc[UR36][R6.64+0x320], R13 ;  /* 0x0003200d06002986 */ /* 0x0001e2000c101924 */
[----:B------:R-:W-:Y:S02]  /*18af0*/  F2FP.TF32.F32.PACK_B R11, R11 ;  /* 0x0000000bff0b723e */ /* 0x000fe400024050ff */
[----:B------:R-:W-:Y:S01]  /*18b00*/  ISETP.GT.AND P2, PT, R0, 0xd0, P0 ;  /* 0x000000d00000780c */ /* 0x000fe20000744270 */
[----:B------:R-:W-:Y:S01]  /*18b10*/  FMUL R129, R129, R2 ;  /* 0x0000000281817220 */ /* 0x000fe20000400000 */
[----:B0-----:R-:W-:Y:S02]  /*18b20*/  @P3 IMAD.MOV.U32 R6, RZ, RZ, R8 ;  /* 0x000000ffff063224 */ /* 0x001fe400078e0008 */
[----:B------:R-:W-:Y:S02]  /*18b30*/  @P3 IMAD.MOV.U32 R7, RZ, RZ, R9 ;  /* 0x000000ffff073224 */ /* 0x000fe400078e0009 */
[----:B------:R-:W-:-:S03]  /*18b40*/  F2FP.TF32.F32.PACK_B R129, R129 ;  /* 0x00000081ff81723e */ /* 0x000fc600024050ff */
[----:B------:R0:W-:Y:S01]  /*18b50*/  @P3 STG.E desc[UR36][R6.64+0x324], R127 ;  /* 0x0003247f06003986 */ /* 0x0001e2000c101924 */
[----:B------:R-:W-:-:S03]  /*18b60*/  FMUL R3, R130, R2 ;  /* 0x0000000282037220 */ /* 0x000fc60000400000 */
[----:B------:R1:W-:Y:S01]  /*18b70*/  @P4 STG.E desc[UR36][R4.64+0x340], R11 ;  /* 0x0003400b04004986 */ /* 0x0003e2000c101924 */
[C---:B------:R-:W-:Y:S02]  /*18b80*/  ISETP.GT.AND P4, PT, R0.reuse, 0xd1, P0 ;  /* 0x000000d10000780c */ /* 0x040fe40000784270 */
[C---:B------:R-:W-:Y:S01]  /*18b90*/  ISETP.GT.AND P3, PT, R0.reuse, 0xd8, P0 ;  /* 0x000000d80000780c */ /* 0x040fe20000764270 */
[----:B------:R-:W-:Y:S01]  /*18ba0*/  @P5 STG.E desc[UR36][R4.64+0x344], R129 ;  /* 0x0003448104005986 */ /* 0x000fe2000c101924 */
[----:B------:R-:W-:Y:S01]  /*18bb0*/  ISETP.GT.AND P5, PT, R0, 0xd8, P1 ;  /* 0x000000d80000780c */ /* 0x000fe20000fa4270 */
[----:B------:R-:W-:Y:S01]  /*18bc0*/  FMUL R131, R131, R2 ;  /* 0x0000000283837220 */ /* 0x000fe20000400000 */
[----:B------:R-:W-:Y:S01]  /*18bd0*/  F2FP.TF32.F32.PACK_B R3, R3 ;  /* 0x00000003ff03723e */ /* 0x000fe200024050ff */
[----:B0-----:R-:W-:Y:S02]  /*18be0*/  @P2 IMAD.MOV.U32 R6, RZ, RZ, R8 ;  /* 0x000000ffff062224 */ /* 0x001fe400078e0008 */
[----:B------:R-:W-:-:S02]  /*18bf0*/  @P2 IMAD.MOV.U32 R7, RZ, RZ, R9 ;  /* 0x000000ffff072224 */ /* 0x000fc400078e0009 */
[-C--:B------:R-:W-:Y:S01]  /*18c00*/  FMUL R13, R132, R2.reuse ;  /* 0x00000002840d7220 */ /* 0x080fe20000400000 */
[----:B------:R-:W-:Y:S01]  /*18c10*/  ISETP.GT.AND P6, PT, R0, 0xd9, P1 ;  /* 0x000000d90000780c */ /* 0x000fe20000fc4270 */
[-C--:B------:R-:W-:Y:S01]  /*18c20*/  FMUL R133, R133, R2.reuse ;  /* 0x0000000285857220 */ /* 0x080fe20000400000 */
[----:B------:R-:W-:Y:S01]  /*18c30*/  F2FP.TF32.F32.PACK_B R131, R131 ;  /* 0x00000083ff83723e */ /* 0x000fe200024050ff */
[----:B------:R0:W-:Y:S01]  /*18c40*/  @P2 STG.E desc[UR36][R6.64+0x340], R3 ;  /* 0x0003400306002986 */ /* 0x0001e2000c101924 */
[----:B-1----:R-:W-:Y:S01]  /*18c50*/  FMUL R11, R134, R2 ;  /* 0x00000002860b7220 */ /* 0x002fe20000400000 */
[----:B------:R-:W-:Y:S02]  /*18c60*/  F2FP.TF32.F32.PACK_B R13, R13 ;  /* 0x0000000dff0d723e */ /* 0x000fe400024050ff */
[----:B------:R-:W-:Y:S02]  /*18c70*/  ISETP.GT.AND P2, PT, R0, 0xd9, P0 ;  /* 0x000000d90000780c */ /* 0x000fe40000744270 */
[----:B------:R-:W-:Y:S01]  /*18c80*/  F2FP.TF32.F32.PACK_B R133, R133 ;  /* 0x00000085ff85723e */ /* 0x000fe200024050ff */
[----:B0-----:R-:W-:-:S02]  /*18c90*/  @P4 IMAD.MOV.U32 R6, RZ, RZ, R8 ;  /* 0x000000ffff064224 */ /* 0x001fc400078e0008 */
[----:B------:R-:W-:Y:S01]  /*18ca0*/  @P4 IMAD.MOV.U32 R7, RZ, RZ, R9 ;  /* 0x000000ffff074224 */ /* 0x000fe200078e0009 */
[----:B------:R-:W-:-:S04]  /*18cb0*/  F2FP.TF32.F32.PACK_B R11, R11 ;  /* 0x0000000bff0b723e */ /* 0x000fc800024050ff */
[----:B------:R0:W-:Y:S01]  /*18cc0*/  @P4 STG.E desc[UR36][R6.64+0x344], R131 ;  /* 0x0003448306004986 */ /* 0x0001e2000c101924 */
[----:B------:R-:W-:-:S03]  /*18cd0*/  FMUL R135, R135, R2 ;  /* 0x0000000287877220 */ /* 0x000fc60000400000 */
[----:B------:R1:W-:Y:S01]  /*18ce0*/  @P5 STG.E desc[UR36][R4.64+0x360], R13 ;  /* 0x0003600d04005986 */ /* 0x0003e2000c101924 */
[----:B------:R-:W-:-:S03]  /*18cf0*/  ISETP.GT.AND P5, PT, R0, 0xe0, P0 ;  /* 0x000000e00000780c */ /* 0x000fc600007a4270 */
[----:B------:R-:W-:Y:S01]  /*18d00*/  @P6 STG.E desc[UR36][R4.64+0x364], R133 ;  /* 0x0003648504006986 */ /* 0x000fe2000c101924 */
[----:B0-----:R-:W-:Y:S02]  /*18d10*/  @P3 IMAD.MOV.U32 R6, RZ, RZ, R8 ;  /* 0x000000ffff063224 */ /* 0x001fe400078e0008 */
[----:B------:R-:W-:Y:S01]  /*18d20*/  @P3 IMAD.MOV.U32 R7, RZ, RZ, R9 ;  /* 0x000000ffff073224 */ /* 0x000fe200078e0009 */
[----:B------:R-:W-:-:S04]  /*18d30*/  ISETP.GT.AND P4, PT, R0, 0xe1, P1 ;  /* 0x000000e10000780c */ /* 0x000fc80000f84270 */
[----:B------:R0:W-:Y:S01]  /*18d40*/  @P3 STG.E desc[UR36][R6.64+0x360], R11 ;  /* 0x0003600b06003986 */ /* 0x0001e2000c101924 */
[----:B------:R-:W-:Y:S01]  /*18d50*/  ISETP.GT.AND P3, PT, R0, 0xe0, P1 ;  /* 0x000000e00000780c */ /* 0x000fe20000f64270 */
[-C--:B------:R-:W-:Y:S01]  /*18d60*/  FMUL R3, R136, R2.reuse ;  /* 0x0000000288037220 */ /* 0x080fe20000400000 */
[----:B------:R-:W-:Y:S01]  /*18d70*/  ISETP.GT.AND P6, PT, R0, 0xe1, P0 ;  /* 0x000000e10000780c */ /* 0x000fe200007c4270 */
[-C--:B------:R-:W-:Y:S01]  /*18d80*/  FMUL R137, R137, R2.reuse ;  /* 0x0000000289897220 */ /* 0x080fe20000400000 */
[----:B------:R-:W-:Y:S01]  /*18d90*/  F2FP.TF32.F32.PACK_B R135, R135 ;  /* 0x00000087ff87723e */ /* 0x000fe200024050ff */
[-C--:B-1----:R-:W-:Y:S01]  /*18da0*/  FMUL R13, R138, R2.reuse ;  /* 0x000000028a0d7220 */ /* 0x082fe20000400000 */
[----:B------:R-:W-:Y:S01]  /*18db0*/  F2FP.TF32.F32.PACK_B R3, R3 ;  /* 0x00000003ff03723e */ /* 0x000fe200024050ff */
[----:B0-----:R-:W-:Y:S02]  /*18dc0*/  @P2 IMAD.MOV.U32 R6, RZ, RZ, R8 ;  /* 0x000000ffff062224 */ /* 0x001fe400078e0008 */
[----:B------:R-:W-:Y:S01]  /*18dd0*/  @P2 IMAD.MOV.U32 R7, RZ, RZ, R9 ;  /* 0x000000ffff072224 */ /* 0x000fe200078e0009 */
[----:B------:R-:W-:Y:S01]  /*18de0*/  F2FP.TF32.F32.PACK_B R137, R137 ;  /* 0x00000089ff89723e */ /* 0x000fe200024050ff */
[----:B------:R-:W-:Y:S01]  /*18df0*/  FMUL R139, R139, R2 ;  /* 0x000000028b8b7220 */ /* 0x000fe20000400000 */
[----:B------:R-:W-:-:S02]  /*18e00*/  F2FP.TF32.F32.PACK_B R13, R13 ;  /* 0x0000000dff0d723e */ /* 0x000fc400024050ff */
[----:B------:R0:W-:Y:S02]  /*18e10*/  @P2 STG.E desc[UR36][R6.64+0x364], R135 ;  /* 0x0003648706002986 */ /* 0x0001e4000c101924 */
[----:B------:R-:W-:Y:S02]  /*18e20*/  F2FP.TF32.F32.PACK_B R139, R139 ;  /* 0x0000008bff8b723e */ /* 0x000fe400024050ff */
[----:B------:R-:W-:Y:S04]  /*18e30*/  @P3 STG.E desc[UR36][R4.64+0x380], R3 ;  /* 0x0003800304003986 */ /* 0x000fe8000c101924 */
[----:B------:R-:W-:Y:S01]  /*18e40*/  @P4 STG.E desc[UR36][R4.64+0x384], R137 ;  /* 0x0003848904004986 */ /* 0x000fe2000c101924 */
[----:B0-----:R-:W-:Y:S01]  /*18e50*/  @P5 MOV R6, R8 ;  /* 0x0000000800065202 */ /* 0x001fe20000000f00 */
[----:B------:R-:W-:-:S05]  /*18e60*/  @P5 IMAD.MOV.U32 R7, RZ, RZ, R9 ;  /* 0x000000ffff075224 */ /* 0x000fca00078e0009 */
[----:B------:R0:W-:Y:S01]  /*18e70*/  @P5 STG.E desc[UR36][R6.64+0x380], R13 ;  /* 0x0003800d06005986 */ /* 0x0001e2000c101924 */
[C---:B------:R-:W-:Y:S02]  /*18e80*/  ISETP.GT.AND P5, PT, R0.reuse, 0xe8, P0 ;  /* 0x000000e80000780c */ /* 0x040fe400007a4270 */
[C---:B------:R-:W-:Y:S01]  /*18e90*/  ISETP.GT.AND P2, PT, R0.reuse, 0xe8, P1 ;  /* 0x000000e80000780c */ /* 0x040fe20000f44270 */
[----:B0-----:R-:W-:Y:S02]  /*18ea0*/  @P6 IMAD.MOV.U32 R6, RZ, RZ, R8 ;  /* 0x000000ffff066224 */ /* 0x001fe400078e0008 */
[----:B------:R-:W-:Y:S01]  /*18eb0*/  @P6 IMAD.MOV.U32 R7, RZ, RZ, R9 ;  /* 0x000000ffff076224 */ /* 0x000fe200078e0009 */
[----:B------:R-:W-:-:S04]  /*18ec0*/  ISETP.GT.AND P3, PT, R0, 0xe9, P0 ;  /* 0x000000e90000780c */ /* 0x000fc80000764270 */
[----:B------:R0:W-:Y:S01]  /*18ed0*/  @P6 STG.E desc[UR36][R6.64+0x384], R139 ;  /* 0x0003848b06006986 */ /* 0x0001e2000c101924 */
[----:B------:R-:W-:Y:S01]  /*18ee0*/  ISETP.GT.AND P6, PT, R0, 0xe9, P1 ;  /* 0x000000e90000780c */ /* 0x000fe20000fc4270 */
[-C--:B------:R-:W-:Y:S01]  /*18ef0*/  FMUL R11, R140, R2.reuse ;  /* 0x000000028c0b7220 */ /* 0x080fe20000400000 */
[-C--:B------:R-:W-:Y:S01]  /*18f00*/  FMUL R141, R141, R2.reuse ;  /* 0x000000028d8d7220 */ /* 0x080fe20000400000 */
[-C--:B------:R-:W-:Y:S01]  /*18f10*/  FMUL R15, R142, R2.reuse ;  /* 0x000000028e0f7220 */ /* 0x080fe20000400000 */
[----:B------:R-:W-:Y:S02]  /*18f20*/  ISETP.GT.AND P4, PT, R0, 0xf0, P1 ;  /* 0x000000f00000780c */ /* 0x000fe40000f84270 */
[----:B------:R-:W-:Y:S02]  /*18f30*/  F2FP.TF32.F32.PACK_B R11, R11 ;  /* 0x0000000bff0b723e */ /* 0x000fe400024050ff */
[----:B------:R-:W-:Y:S01]  /*18f40*/  F2FP.TF32.F32.PACK_B R141, R141 ;  /* 0x0000008dff8d723e */ /* 0x000fe200024050ff */
[----:B------:R-:W-:Y:S01]  /*18f50*/  FMUL R143, R143, R2 ;  /* 0x000000028f8f7220 */ /* 0x000fe20000400000 */
[----:B------:R-:W-:Y:S01]  /*18f60*/  F2FP.TF32.F32.PACK_B R15, R15 ;  /* 0x0000000fff0f723e */ /* 0x000fe200024050ff */
[----:B0-----:R-:W-:-:S02]  /*18f70*/  @P5 IMAD.MOV.U32 R6, RZ, RZ, R8 ;  /* 0x000000ffff065224 */ /* 0x001fc400078e0008 */
[----:B------:R-:W-:Y:S02]  /*18f80*/  @P5 IMAD.MOV.U32 R7, RZ, RZ, R9 ;  /* 0x000000ffff075224 */ /* 0x000fe400078e0009 */
[----:B------:R-:W-:Y:S01]  /*18f90*/  FMUL R3, R144, R2 ;  /* 0x0000000290037220 */ /* 0x000fe20000400000 */
[----:B------:R-:W-:Y:S01]  /*18fa0*/  @P2 STG.E desc[UR36][R4.64+0x3a0], R11 ;  /* 0x0003a00b04002986 */ /* 0x000fe2000c101924 */
[----:B------:R-:W-:-:S03]  /*18fb0*/  F2FP.TF32.F32.PACK_B R143, R143 ;  /* 0x0000008fff8f723e */ /* 0x000fc600024050ff */
[----:B------:R-:W-:Y:S01]  /*18fc0*/  @P6 STG.E desc[UR36][R4.64+0x3a4], R141 ;  /* 0x0003a48d04006986 */ /* 0x000fe2000c101924 */
[----:B------:R-:W-:-:S03]  /*18fd0*/  F2FP.TF32.F32.PACK_B R3, R3 ;  /* 0x00000003ff03723e */ /* 0x000fc600024050ff */
[----:B------:R0:W-:Y:S01]  /*18fe0*/  @P5 STG.E desc[UR36][R6.64+0x3a0], R15 ;  /* 0x0003a00f06005986 */ /* 0x0001e2000c101924 */
[C---:B------:R-:W-:Y:S02]  /*18ff0*/  ISETP.GT.AND P5, PT, R0.reuse, 0xf0, P0 ;  /* 0x000000f00000780c */ /* 0x040fe400007a4270 */
[----:B------:R-:W-:Y:S01]  /*19000*/  ISETP.GT.AND P2, PT, R0, 0xf1, P1 ;  /* 0x000000f10000780c */ /* 0x000fe20000f44270 */
[-C--:B------:R-:W-:Y:S01]  /*19010*/  FMUL R145, R145, R2.reuse ;  /* 0x0000000291917220 */ /* 0x080fe20000400000 */
[----:B0-----:R-:W-:Y:S02]  /*19020*/  @P3 IMAD.MOV.U32 R6, RZ, RZ, R8 ;  /* 0x000000ffff063224 */ /* 0x001fe400078e0008 */
[----:B------:R-:W-:Y:S02]  /*19030*/  @P3 IMAD.MOV.U32 R7, RZ, RZ, R9 ;  /* 0x000000ffff073224 */ /* 0x000fe400078e0009 */
[----:B------:R-:W-:-:S03]  /*19040*/  FMUL R13, R146, R2 ;  /* 0x00000002920d7220 */ /* 0x000fc60000400000 */
[----:B------:R0:W-:Y:S04]  /*19050*/  @P3 STG.E desc[UR36][R6.64+0x3a4], R143 ;  /* 0x0003a48f06003986 */ /* 0x0001e8000c101924 */
[----:B------:R-:W-:Y:S01]  /*19060*/  @P4 STG.E desc[UR36][R4.64+0x3c0], R3 ;  /* 0x0003c00304004986 */ /* 0x000fe2000c101924 */
[C---:B------:R-:W-:Y:S02]  /*19070*/  ISETP.GT.AND P4, PT, R0.reuse, 0xf1, P0 ;  /* 0x000000f10000780c */ /* 0x040fe40000784270 */
[C---:B------:R-:W-:Y:S02]  /*19080*/  ISETP.GT.AND P3, PT, R0.reuse, 0xf8, P1 ;  /* 0x000000f80000780c */ /* 0x040fe40000f64270 */
[----:B------:R-:W-:Y:S02]  /*19090*/  F2FP.TF32.F32.PACK_B R145, R145 ;  /* 0x00000091ff91723e */ /* 0x000fe400024050ff */
[C---:B------:R-:W-:Y:S01]  /*190a0*/  ISETP.GT.AND P1, PT, R0.reuse, 0xf9, P1 ;  /* 0x000000f90000780c */ /* 0x040fe20000f24270 */
[----:B0-----:R-:W-:Y:S01]  /*190b0*/  @P5 IMAD.MOV.U32 R6, RZ, RZ, R8 ;  /* 0x000000ffff065224 */ /* 0x001fe200078e0008 */
[----:B------:R-:W-:Y:S01]  /*190c0*/  ISETP.GT.AND P6, PT, R0, 0xf8, P0 ;  /* 0x000000f80000780c */ /* 0x000fe200007c4270 */
[----:B------:R-:W-:Y:S01]  /*190d0*/  @P5 IMAD.MOV.U32 R7, RZ, RZ, R9 ;  /* 0x000000ffff075224 */ /* 0x000fe200078e0009 */
[----:B------:R-:W-:Y:S01]  /*190e0*/  F2FP.TF32.F32.PACK_B R13, R13 ;  /* 0x0000000dff0d723e */ /* 0x000fe200024050ff */
[-C--:B------:R-:W-:Y:S01]  /*190f0*/  FMUL R147, R147, R2.reuse ;  /* 0x0000000293937220 */ /* 0x080fe20000400000 */
[-C--:B------:R-:W-:Y:S01]  /*19100*/  FMUL R19, R148, R2.reuse ;  /* 0x0000000294137220 */ /* 0x080fe20000400000 */
[----:B------:R-:W-:Y:S01]  /*19110*/  FMUL R149, R149, R2 ;  /* 0x0000000295957220 */ /* 0x000fe20000400000 */
[----:B------:R-:W-:Y:S01]  /*19120*/  @P2 STG.E desc[UR36][R4.64+0x3c4], R145 ;  /* 0x0003c49104002986 */ /* 0x000fe2000c101924 */
[----:B------:R-:W-:-:S02]  /*19130*/  ISETP.GT.AND P0, PT, R0, 0xf9, P0 ;  /* 0x000000f90000780c */ /* 0x000fc40000704270 */
[----:B------:R-:W-:Y:S01]  /*19140*/  F2FP.TF32.F32.PACK_B R147, R147 ;  /* 0x00000093ff93723e */ /* 0x000fe200024050ff */
[----:B------:R0:W-:Y:S01]  /*19150*/  @P5 STG.E desc[UR36][R6.64+0x3c0], R13 ;  /* 0x0003c00d06005986 */ /* 0x0001e2000c101924 */
[----:B------:R-:W-:Y:S01]  /*19160*/  F2FP.TF32.F32.PACK_B R19, R19 ;  /* 0x00000013ff13723e */ /* 0x000fe200024050ff */
[-C--:B------:R-:W-:Y:S01]  /*19170*/  FMUL R21, R150, R2.reuse ;  /* 0x0000000296157220 */ /* 0x080fe20000400000 */
[----:B------:R-:W-:Y:S01]  /*19180*/  F2FP.TF32.F32.PACK_B R149, R149 ;  /* 0x00000095ff95723e */ /* 0x000fe200024050ff */
[----:B------:R-:W-:Y:S01]  /*19190*/  FMUL R151, R151, R2 ;  /* 0x0000000297977220 */ /* 0x000fe20000400000 */
[----:B0-----:R-:W-:Y:S02]  /*191a0*/  @P4 IMAD.MOV.U32 R6, RZ, RZ, R8 ;  /* 0x000000ffff064224 */ /* 0x001fe400078e0008 */
[----:B------:R-:W-:Y:S01]  /*191b0*/  @P4 IMAD.MOV.U32 R7, RZ, RZ, R9 ;  /* 0x000000ffff074224 */ /* 0x000fe200078e0009 */
[----:B------:R-:W-:-:S04]  /*191c0*/  F2FP.TF32.F32.PACK_B R21, R21 ;  /* 0x00000015ff15723e */ /* 0x000fc800024050ff */
[----:B------:R-:W-:Y:S01]  /*191d0*/  @P4 STG.E desc[UR36][R6.64+0x3c4], R147 ;  /* 0x0003c49306004986 */ /* 0x000fe2000c101924 */
[----:B------:R-:W-:-:S03]  /*191e0*/  F2FP.TF32.F32.PACK_B R151, R151 ;  /* 0x00000097ff97723e */ /* 0x000fc600024050ff */
[----:B------:R-:W-:Y:S04]  /*191f0*/  @P3 STG.E desc[UR36][R4.64+0x3e0], R19 ;  /* 0x0003e01304003986 */ /* 0x000fe8000c101924 */
[----:B------:R0:W-:Y:S02]  /*19200*/  @P1 STG.E desc[UR36][R4.64+0x3e4], R149 ;  /* 0x0003e49504001986 */ /* 0x0001e4000c101924 */
[----:B0-----:R-:W-:Y:S01]  /*19210*/  @P6 IMAD.MOV.U32 R4, RZ, RZ, R8 ;  /* 0x000000ffff046224 */ /* 0x001fe200078e0008 */
[----:B------:R-:W-:-:S05]  /*19220*/  @P6 MOV R5, R9 ;  /* 0x0000000900056202 */ /* 0x000fca0000000f00 */
[----:B------:R0:W-:Y:S04]  /*19230*/  @P6 STG.E desc[UR36][R4.64+0x3e0], R21 ;  /* 0x0003e01504006986 */ /* 0x0001e8000c101924 */
[----:B------:R0:W-:Y:S02]  /*19240*/  @P0 STG.E desc[UR36][R8.64+0x3e4], R151 ;  /* 0x0003e49708000986 */ /* 0x0001e4000c101924 */
.L_x_542:
[----:B------:R-:W-:Y:S05]  /*19250*/  BSYNC B0 ;  /* 0x0000000000007941 */ /* 0x000fea0003800000 */
.L_x_34:
[----:B0---4-:R-:W4:Y:S04]  /*19260*/  LDL.LU R5, [R1+0x200] ;  /* 0x0002000001057983 */ /* 0x011f280000300800 */
[----:B------:R-:W4:Y:S01]  /*19270*/  LDL.LU R4, [R1+0x204] ;  /* 0x0002040001047983 */ /* 0x000f220000300800 */
[----:B------:R-:W-:Y:S01]  /*19280*/  ULDC UR4, c[0x0][0xc] ;  /* 0x0000030000047ab9 */ /* 0x000fe20000000800 */
[----:B------:R-:W-:Y:S01]  /*19290*/  ULDC UR5, c[0x0][0x10] ;  /* 0x0000040000057ab9 */ /* 0x000fe20000000800 */
[----:B------:R-:W4:Y:S01]  /*192a0*/  LDC R3, c[0x0][0x14] ;  /* 0x00000500ff037b82 */ /* 0x000f220000000800 */
[----:B------:R-:W-:Y:S01]  /*192b0*/  UIMAD.WIDE.U32 UR4, UR4, UR5, URZ ;  /* 0x00000005040472a5 */ /* 0x000fe2000f8e003f */
[----:B------:R-:W-:Y:S01]  /*192c0*/  PRMT R0, RZ, 0x7610, R0 ;  /* 0x00007610ff007816 */ /* 0x000fe20000000000 */
[----:B------:R-:W-:Y:S01]  /*192d0*/  UMOV UR42, 0xffffffff ;  /* 0xffffffff002a7882 */ /* 0x000fe20000000000 */
[----:B------:R-:W-:-:S03]  /*192e0*/  UMOV UR43, 0xffffffff ;  /* 0xffffffff002b7882 */ /* 0x000fc60000000000 */
[----:B----4-:R-:W-:-:S04]  /*192f0*/  IMAD.WIDE.U32 R4, R3, UR4, R4 ;  /* 0x0000000403047c25 */ /* 0x010fc8000f8e0004 */
[----:B------:R-:W-:Y:S01]  /*19300*/  IMAD R3, R3, UR5, RZ ;  /* 0x0000000503037c24 */ /* 0x000fe2000f8e02ff */
[----:B------:R-:W-:Y:S01]  /*19310*/  ULDC.64 UR4, c[0x0][0x650] ;  /* 0x0001940000047ab9 */ /* 0x000fe20000000a00 */
[----:B------:R-:W-:Y:S01]  /*19320*/  IMAD.MOV.U32 R7, RZ, RZ, R4 ;  /* 0x000000ffff077224 */ /* 0x000fe200078e0004 */
[----:B------:R-:W-:Y:S01]  /*19330*/  ISETP.GE.U32.AND P0, PT, R4, UR4, PT ;  /* 0x0000000404007c0c */ /* 0x000fe2000bf06070 */
[----:B------:R-:W-:-:S05]  /*19340*/  IMAD.IADD R6, R5, 0x1, R3 ;  /* 0x0000000105067824 */ /* 0x000fca00078e0203 */
[----:B------:R0:W-:Y:S01]  /*19350*/  STL [R1+0x200], R6 ;  /* 0x0002000601007387 */ /* 0x0001e20000100800 */
[----:B------:R-:W-:-:S03]  /*19360*/  ISETP.GE.U32.AND.EX P0, PT, R6, UR5, PT, P0 ;  /* 0x0000000506007c0c */ /* 0x000fc6000bf06100 */
[----:B------:R0:W-:Y:S10]  /*19370*/  STL [R1+0x204], R7 ;  /* 0x0002040701007387 */ /* 0x0001f40000100800 */
[----:B0-----:R-:W-:Y:S05]  /*19380*/  @P0 BRA `(.L_x_543) ;  /* 0x0000000400880947 */ /* 0x001fea0003800000 */
[----:B------:R-:W0:Y:S01]  /*19390*/  S2UR UR6, SR_CTAID.X ;  /* 0x00000000000679c3 */ /* 0x000e220000002500 */
[----:B------:R-:W-:Y:S01]  /*193a0*/  ULDC.64 UR12, c[0x0][0x628] ;  /* 0x00018a00000c7ab9 */ /* 0x000fe20000000a00 */
[----:B------:R-:W-:Y:S01]  /*193b0*/  ULDC UR4, c[0x0][0x150] ;  /* 0x0000540000047ab9 */ /* 0x000fe20000000800 */
[----:B------:R-:W-:Y:S01]  /*193c0*/  ISETP.NE.U32.AND P0, PT, RZ, UR12, PT ;  /* 0x0000000cff007c0c */ /* 0x000fe2000bf05070 */
[----:B------:R-:W-:Y:S01]  /*193d0*/  ULDC UR15, c[0x0][0x630] ;  /* 0x00018c00000f7ab9 */ /* 0x000fe20000000800 */
[C---:B------:R-:W-:Y:S01]  /*193e0*/  R2UR UR16, R7.reuse ;  /* 0x00000000071072ca */ /* 0x040fe200000e0000 */
[----:B------:R-:W-:Y:S01]  /*193f0*/  ULDC UR19, c[0x0][0x154] ;  /* 0x0000550000137ab9 */ /* 0x000fe20000000800 */
[----:B------:R-:W-:Y:S01]  /*19400*/  ISETP.NE.AND.EX P0, PT, RZ, UR13, PT, P0 ;  /* 0x0000000dff007c0c */ /* 0x000fe2000bf05300 */
[----:B------:R-:W4:Y:S01]  /*19410*/  S2UR UR18, SR_CTAID.Y ;  /* 0x00000000001279c3 */ /* 0x000f220000002600 */
[----:B------:R-:W-:Y:S02]  /*19420*/  R2UR UR17, R6 ;  /* 0x00000000061172ca */ /* 0x000fe400000e0000 */
[----:B------:R-:W-:-:S02]  /*19430*/  R2UR UR10, R7 ;  /* 0x00000000070a72ca */ /* 0x000fc400000e0000 */
[----:B------:R-:W-:Y:S02]  /*19440*/  R2UR UR11, R6 ;  /* 0x00000000060b72ca */ /* 0x000fe400000e0000 */
[----:B0-----:R-:W-:-:S05]  /*19450*/  I2FP.F32.U32 R0, UR6 ;  /* 0x0000000600007c45 */ /* 0x001fca0008201000 */
[----:B------:R-:W-:-:S04]  /*19460*/  FMUL R0, R0, UR4 ;  /* 0x0000000400007c20 */ /* 0x000fc80008400000 */
[----:B------:R0:W0:Y:S01]  /*19470*/  F2I.U32.TRUNC.NTZ R3, R0 ;  /* 0x0000000000037305 */ /* 0x000022000020f000 */
[----:B----4-:R-:W-:Y:S05]  /*19480*/  @!P0 BRA `(.L_x_544) ;  /* 0x0000000000308947 */ /* 0x010fea0003800000 */
        /* <DEDUP_REMOVED lines=12> */
.L_x_544:
[----:B------:R-:W-:Y:S01]  /*19550*/  USHF.R.U64 UR43, UR10, UR15, UR11 ;  /* 0x0000000f0a2b7299 */ /* 0x000fe2000800120b */
[----:B0-----:R-:W-:Y:S01]  /*19560*/  I2FP.F32.U32 R0, UR18 ;  /* 0x0000001200007c45 */ /* 0x001fe20008201000 */
[----:B------:R-:W-:Y:S02]  /*19570*/  USHF.R.U32.HI UR4, URZ, UR15, UR11 ;  /* 0x0000000f3f047299 */ /* 0x000fe4000801160b */
[----:B------:R-:W-:Y:S02]  /*19580*/  UIADD3 UR10, UP0, URZ, -UR43, URZ ;  /* 0x8000002b3f0a7290 */ /* 0x000fe4000ff1e03f */
[----:B------:R-:W-:Y:S01]  /*19590*/  FMUL R0, R0, UR19 ;  /* 0x0000001300007c20 */ /* 0x000fe20008400000 */
[----:B------:R-:W-:Y:S01]  /*195a0*/  ULDC.64 UR12, c[0x0][0x620] ;  /* 0x00018800000c7ab9 */ /* 0x000fe20000000a00 */
[----:B------:R-:W-:Y:S01]  /*195b0*/  UIADD3.X UR4, URZ, ~UR4, URZ, UP0, !UPT ;  /* 0x800000043f047290 */ /* 0x000fe200087fe43f */
[----:B------:R-:W-:Y:S01]  /*195c0*/  UMOV UR8, UR16 ;  /* 0x0000001000087c82 */ /* 0x000fe20008000000 */
[----:B------:R-:W-:-:S02]  /*195d0*/  UMOV UR9, UR17 ;  /* 0x0000001100097c82 */ /* 0x000fc40008000000 */
[----:B------:R-:W-:Y:S01]  /*195e0*/  UIMAD UR4, UR4, UR12, URZ ;  /* 0x0000000c040472a4 */ /* 0x000fe2000f8e023f */
[----:B------:R-:W0:Y:S01]  /*195f0*/  F2I.U32.TRUNC.NTZ R0, R0 ;  /* 0x0000000000007305 */ /* 0x000e22000020f000 */
[----:B------:R-:W-:Y:S01]  /*19600*/  UIMAD.WIDE.U32 UR8, UR10, UR12, UR8 ;  /* 0x0000000c0a0872a5 */ /* 0x000fe2000f8e0008 */
[----:B------:R-:W-:Y:S01]  /*19610*/  R2UR UR12, R3 ;  /* 0x00000000030c72ca */ /* 0x000fe200000e0000 */
[----:B------:R-:W-:Y:S01]  /*19620*/  UIMAD UR10, UR10, UR13, UR4 ;  /* 0x0000000d0a0a72a4 */ /* 0x000fe2000f8e0204 */
[----:B------:R-:W-:Y:S01]  /*19630*/  ULDC UR11, c[0x0][0x618] ;  /* 0x00018600000b7ab9 */ /* 0x000fe20000000800 */
[----:B------:R-:W-:Y:S02]  /*19640*/  ULDC UR21, c[0x0][0x658] ;  /* 0x0001960000157ab9 */ /* 0x000fe40000000800 */
[----:B------:R-:W-:Y:S01]  /*19650*/  UIADD3 UR9, UR9, UR10, URZ ;  /* 0x0000000a09097290 */ /* 0x000fe2000fffe03f */
[----:B------:R-:W-:Y:S01]  /*19660*/  UMOV UR15, 0xffffffff ;  /* 0xffffffff000f7882 */ /* 0x000fe20000000000 */
[----:B------:R-:W-:Y:S01]  /*19670*/  ULDC.64 UR4, c[0x0][0x640] ;  /* 0x0001900000047ab9 */ /* 0x000fe20000000a00 */
[----:B------:R-:W-:Y:S01]  /*19680*/  USHF.L.U32 UR15, UR15, UR21, URZ ;  /* 0x000000150f0f7299 */ /* 0x000fe2000800063f */
[----:B------:R-:W-:Y:S01]  /*19690*/  ISETP.NE.U32.AND P0, PT, RZ, UR4, PT ;  /* 0x00000004ff007c0c */ /* 0x000fe2000bf05070 */
[----:B------:R-:W-:-:S02]  /*196a0*/  USHF.R.U64 UR16, UR8, UR11, UR9 ;  /* 0x0000000b08107299 */ /* 0x000fc40008001209 */
[----:B------:R-:W-:Y:S01]  /*196b0*/  USHF.R.U32.HI UR8, URZ, UR11, UR9 ;  /* 0x0000000b3f087299 */ /* 0x000fe20008011609 */
[----:B0-----:R-:W-:Y:S01]  /*196c0*/  R2UR UR14, R0 ;  /* 0x00000000000e72ca */ /* 0x001fe200000e0000 */
[----:B------:R-:W-:Y:S01]  /*196d0*/  ULDC UR17, c[0x0][0x608] ;  /* 0x0001820000117ab9 */ /* 0x000fe20000000800 */
[----:B------:R-:W-:Y:S01]  /*196e0*/  ULOP3.LUT UR41, URZ, UR15, URZ, 0x33, !UPT ;  /* 0x0000000f3f297292 */ /* 0x000fe2000f8e333f */
[----:B------:R-:W-:Y:S01]  /*196f0*/  ISETP.NE.AND.EX P0, PT, RZ, UR5, PT, P0 ;  /* 0x00000005ff007c0c */ /* 0x000fe2000bf05300 */
[----:B------:R-:W-:Y:S02]  /*19700*/  USHF.R.U64 UR15, UR16, UR17, UR8 ;  /* 0x00000011100f7299 */ /* 0x000fe40008001208 */
[----:B------:R-:W-:Y:S02]  /*19710*/  USHF.R.U32.HI UR8, URZ, UR17, UR8 ;  /* 0x000000113f087299 */ /* 0x000fe40008011608 */
[----:B------:R-:W-:Y:S02]  /*19720*/  UIADD3 UR12, -UR12, URZ, URZ ;  /* 0x0000003f0c0c7290 */ /* 0x000fe4000fffe13f */
[----:B------:R-:W-:Y:S01]  /*19730*/  USHF.R.U64 UR17, UR15, UR21, UR8 ;  /* 0x000000150f117299 */ /* 0x000fe20008001208 */
[----:B------:R-:W-:Y:S01]  /*19740*/  UMOV UR19, 0x1 ;  /* 0x0000000100137882 */ /* 0x000fe20000000000 */
[----:B------:R-:W-:Y:S01]  /*19750*/  ULDC UR13, c[0x0][0x144] ;  /* 0x00005100000d7ab9 */ /* 0x000fe20000000800 */
[----:B------:R-:W-:Y:S01]  /*19760*/  ULDC UR7, c[0x0][0x600] ;  /* 0x0001800000077ab9 */ /* 0x000fe20000000800 */
[----:B------:R-:W-:-:S02]  /*19770*/  USHF.L.U32 UR24, UR19, UR21, URZ ;  /* 0x0000001513187299 */ /* 0x000fc4000800063f */
[----:B------:R-:W-:Y:S02]  /*19780*/  USHF.R.U32.HI UR8, URZ, UR21, UR8 ;  /* 0x000000153f087299 */ /* 0x000fe40008011608 */
[----:B------:R-:W-:Y:S02]  /*19790*/  UIMAD UR21, UR13, UR12, UR6 ;  /* 0x0000000c0d1572a4 */ /* 0x000fe4000f8e0206 */
[----:B------:R-:W-:Y:S02]  /*197a0*/  UIADD3 UR20, UR7, -0x1, URZ ;  /* 0xffffffff07147890 */ /* 0x000fe4000fffe03f */
[----:B------:R-:W-:Y:S01]  /*197b0*/  UIADD3 UR19, -UR14, URZ, URZ ;  /* 0x0000003f0e137290 */ /* 0x000fe2000fffe13f */
[----:B------:R-:W-:Y:S01]  /*197c0*/  ULDC UR25, c[0x0][0x148] ;  /* 0x0000520000197ab9 */ /* 0x000fe20000000800 */
[----:B------:R-:W-:Y:S01]  /*197d0*/  ULDC UR22, c[0x0][0x648] ;  /* 0x0001920000167ab9 */ /* 0x000fe20000000800 */
[----:B------:R-:W-:Y:S01]  /*197e0*/  ULDC UR23, c[0x0][0x638] ;  /* 0x00018e0000177ab9 */ /* 0x000fe20000000800 */
        /* <DEDUP_REMOVED lines=14> */
.L_x_545:
[----:B------:R-:W-:Y:S01]  /*198d0*/  UISETP.NE.AND UP0, UPT, UR45, URZ, UPT ;  /* 0x0000003f2d00728c */ /* 0x000fe2000bf05270 */
[----:B------:R-:W-:Y:S01]  /*198e0*/  IMAD.MOV.U32 R0, RZ, RZ, 0x1 ;  /* 0x00000001ff007424 */ /* 0x000fe200078e00ff */
[----:B------:R-:W-:Y:S02]  /*198f0*/  USHF.R.U64 UR4, UR6, UR22, UR8 ;  /* 0x0000001606047299 */ /* 0x000fe40008001208 */
[----:B------:R-:W-:Y:S02]  /*19900*/  ULOP3.LUT UR41, UR15, UR41, URZ, 0xc0, !UPT ;  /* 0x000000290f297292 */ /* 0x000fe4000f8ec03f */
[----:B------:R-:W-:Y:S02]  /*19910*/  UIADD3 UR5, -UR4, URZ, URZ ;  /* 0x0000003f04057290 */ /* 0x000fe4000fffe13f */
[----:B------:R-:W-:Y:S02]  /*19920*/  UIMAD UR41, UR24, UR4, UR41 ;  /* 0x00000004182972a4 */ /* 0x000fe4000f8e0229 */
[----:B------:R-:W-:-:S02]  /*19930*/  ULOP3.LUT UR16, UR16, UR20, URZ, 0xc0, !UPT ;  /* 0x0000001410107292 */ /* 0x000fc4000f8ec03f */
[----:B------:R-:W-:Y:S02]  /*19940*/  @UP0 UIMAD UR21, UR25, UR19, UR18 ;  /* 0x00000013191502a4 */ /* 0x000fe4000f8e0212 */
[----:B------:R-:W-:-:S03]  /*19950*/  UIMAD UR4, UR5, UR23, UR17 ;  /* 0x00000017050472a4 */ /* 0x000fc6000f8e0211 */
[----:B------:R-:W-:Y:S01]  /*19960*/  ULDC UR5, c[0x0][0x610] ;  /* 0x0001840000057ab9 */ /* 0x000fe20000000800 */
[----:B------:R-:W-:Y:S02]  /*19970*/  UIMAD UR4, UR4, UR7, UR16 ;  /* 0x00000007040472a4 */ /* 0x000fe4000f8e0210 */
[----:B------:R-:W-:-:S04]  /*19980*/  UIMAD UR41, UR41, UR5, UR21 ;  /* 0x00000005292972a4 */ /* 0x000fc8000f8e0215 */
[----:B------:R-:W-:Y:S02]  /*19990*/  USEL UR42, UR4, UR41, !UP0 ;  /* 0x00000029042a7287 */ /* 0x000fe4000c000000 */
[----:B------:R-:W-:-:S12]  /*199a0*/  USEL UR41, UR41, UR4, !UP0 ;  /* 0x0000000429297287 */ /* 0x000fd8000c000000 */
.L_x_543:
[----:B------:R-:W-:-:S13]  /*199b0*/  LOP3.LUT P0, RZ, R0, 0xff, RZ, 0xc0, !PT ;  /* 0x000000ff00ff7812 */ /* 0x000fda000780c0ff */
[----:B------:R-:W-:Y:S05]  /*199c0*/  @P0 BRA `(.L_x_546) ;  /* 0xfffffe7800700947 */ /* 0x000fea000383ffff */
[----:B------:R-:W-:Y:S05]  /*199d0*/  EXIT ;  /* 0x000000000000794d */ /* 0x000fea0003800000 */
.L_x_7:
[----:B------:R-:W2:Y:S01]  /*199e0*/  LDL R5, [R1+0x204] ;  /* 0x0002040001057983 */ /* 0x000ea20000100800 */
[----:B------:R-:W-:-:S03]  /*199f0*/  ULDC.64 UR4, c[0x0][0x650] ;  /* 0x0001940000047ab9 */ /* 0x000fc60000000a00 */
[----:B------:R-:W3:Y:S01]  /*19a00*/  LDL R2, [R1+0x200] ;  /* 0x0002000001027983 */ /* 0x000ee20000100800 */
[----:B------:R-:W-:Y:S01]  /*19a10*/  PRMT R0, RZ, 0x7610, R0 ;  /* 0x00007610ff007816 */ /* 0x000fe20000000000 */
[----:B------:R-:W-:Y:S02]  /*19a20*/  IMAD.MOV.U32 R4, RZ, RZ, -0x1 ;  /* 0xffffffffff047424 */ /* 0x000fe400078e00ff */
[----:B------:R-:W-:Y:S02]  /*19a30*/  IMAD.MOV.U32 R3, RZ, RZ, -0x1 ;  /* 0xffffffffff037424 */ /* 0x000fe400078e00ff */
[----:B------:R-:W-:Y:S01]  /*19a40*/  IMAD.MOV.U32 R10, RZ, RZ, -0x1 ;  /* 0xffffffffff0a7424 */ /* 0x000fe200078e00ff */
[----:B--2---:R-:W-:-:S04]  /*19a50*/  ISETP.GE.U32.AND P0, PT, R5, UR4, PT ;  /* 0x0000000405007c0c */ /* 0x004fc8000bf06070 */
[----:B---3--:R-:W-:-:S13]  /*19a60*/  ISETP.GE.U32.AND.EX P0, PT, R2, UR5, PT, P0 ;  /* 0x0000000502007c0c */ /* 0x008fda000bf06100 */
        /* <DEDUP_REMOVED lines=21> */
.L_x_548:
[----:B------:R-:W-:Y:S01]  /*19bc0*/  USHF.R.U64 UR4, UR14, UR19, UR15 ;  /* 0x000000130e047299 */ /* 0x000fe2000800120f */
[----:B------:R-:W-:Y:S01]  /*19bd0*/  R2UR UR7, R2 ;  /* 0x00000000020772ca */ /* 0x000fe200000e0000 */
[----:B------:R-:W-:Y:S02]  /*19be0*/  USHF.R.U32.HI UR5, URZ, UR19, UR15 ;  /* 0x000000133f057299 */ /* 0x000fe4000801160f */
[----:B------:R-:W-:Y:S01]  /*19bf0*/  UIADD3 UR13, UP0, URZ, -UR4, URZ ;  /* 0x800000043f0d7290 */ /* 0x000fe2000ff1e03f */
[----:B------:R-:W-:Y:S01]  /*19c00*/  ULDC.64 UR14, c[0x0][0x620] ;  /* 0x00018800000e7ab9 */ /* 0x000fe20000000a00 */
[----:B------:R-:W-:Y:S02]  /*19c10*/  UMOV UR6, UR20 ;  /* 0x0000001400067c82 */ /* 0x000fe40008000000 */
[----:B------:R-:W-:Y:S02]  /*19c20*/  UIADD3.X UR5, URZ, ~UR5, URZ, UP0, !UPT ;  /* 0x800000053f057290 */ /* 0x000fe400087fe43f */
[----:B------:R-:W-:-:S02]  /*19c30*/  UISETP.NE.AND UP1, UPT, UR45, URZ, UPT ;  /* 0x0000003f2d00728c */ /* 0x000fc4000bf25270 */
[----:B------:R-:W-:Y:S02]  /*19c40*/  UIMAD UR5, UR5, UR14, URZ ;  /* 0x0000000e050572a4 */ /* 0x000fe4000f8e023f */
[----:B------:R-:W-:Y:S02]  /*19c50*/  UIMAD.WIDE.U32 UR6, UR13, UR14, UR6 ;  /* 0x0000000e0d0672a5 */ /* 0x000fe4000f8e0006 */
[----:B------:R-:W-:Y:S01]  /*19c60*/  UIMAD UR5, UR13, UR15, UR5 ;  /* 0x0000000f0d0572a4 */ /* 0x000fe2000f8e0205 */
[----:B------:R-:W-:Y:S02]  /*19c70*/  ULDC UR14, c[0x0][0x608] ;  /* 0x00018200000e7ab9 */ /* 0x000fe40000000800 */
[----:B------:R-:W-:Y:S01]  /*19c80*/  ULDC UR13, c[0x0][0x618] ;  /* 0x00018600000d7ab9 */ /* 0x000fe20000000800 */
[----:B------:R-:W-:Y:S01]  /*19c90*/  UIADD3 UR5, UR7, UR5, URZ ;  /* 0x0000000507057290 */ /* 0x000fe2000fffe03f */
[----:B------:R-:W-:Y:S01]  /*19ca0*/  ULDC UR22, c[0x0][0x658] ;  /* 0x0001960000167ab9 */ /* 0x000fe20000000800 */
[----:B------:R-:W-:-:S02]  /*19cb0*/  @UP1 UIMAD UR8, UR11, UR12, UR10 ;  /* 0x0000000c0b0812a4 */ /* 0x000fc4000f8e020a */
[----:B------:R-:W-:Y:S02]  /*19cc0*/  USHF.R.U64 UR17, UR6, UR13, UR5 ;  /* 0x0000000d06117299 */ /* 0x000fe40008001205 */
[----:B------:R-:W-:Y:S01]  /*19cd0*/  USHF.R.U32.HI UR5, URZ, UR13, UR5 ;  /* 0x0000000d3f057299 */ /* 0x000fe20008011605 */
[----:B------:R-:W-:Y:S01]  /*19ce0*/  ULDC.64 UR6, c[0x0][0x640] ;  /* 0x0001900000067ab9 */ /* 0x000fe20000000a00 */
[----:B------:R-:W-:Y:S01]  /*19cf0*/  UMOV UR10, 0xffffffff ;  /* 0xffffffff000a7882 */ /* 0x000fe20000000000 */
[----:B------:R-:W-:Y:S01]  /*19d00*/  ISETP.NE.U32.AND P0, PT, RZ, UR6, PT ;  /* 0x00000006ff007c0c */ /* 0x000fe2000bf05070 */
[----:B------:R-:W-:Y:S02]  /*19d10*/  USHF.R.U64 UR18, UR17, UR14, UR5 ;  /* 0x0000000e11127299 */ /* 0x000fe40008001205 */
[----:B------:R-:W-:Y:S01]  /*19d20*/  USHF.R.U32.HI UR5, URZ, UR14, UR5 ;  /* 0x0000000e3f057299 */ /* 0x000fe20008011605 */
[----:B------:R-:W-:Y:S01]  /*19d30*/  ISETP.NE.AND.EX P0, PT, RZ, UR7, PT, P0 ;  /* 0x00000007ff007c0c */ /* 0x000fe2000bf05300 */
[----:B------:R-:W-:-:S02]  /*19d40*/  USHF.L.U32 UR11, UR10, UR22, URZ ;  /* 0x000000160a0b7299 */ /* 0x000fc4000800063f */
[----:B------:R-:W-:Y:S01]  /*19d50*/  USHF.R.U64 UR19, UR18, UR22, UR5 ;  /* 0x0000001612137299 */ /* 0x000fe20008001205 */
[----:B------:R-:W-:Y:S01]  /*19d60*/  ULDC UR20, c[0x0][0x600] ;  /* 0x0001800000147ab9 */ /* 0x000fe20000000800 */
[----:B------:R-:W-:Y:S02]  /*19d70*/  USHF.R.U32.HI UR10, URZ, UR22, UR5 ;  /* 0x000000163f0a7299 */ /* 0x000fe40008011605 */
[----:B------:R-:W-:Y:S02]  /*19d80*/  UIADD3 UR21, UR20, -0x1, URZ ;  /* 0xffffffff14157890 */ /* 0x000fe4000fffe03f */
[----:B------:R-:W-:Y:S01]  /*19d90*/  ULOP3.LUT UR26, URZ, UR11, URZ, 0x33, !UPT ;  /* 0x0000000b3f1a7292 */ /* 0x000fe2000f8e333f */
        /* <DEDUP_REMOVED lines=17> */
.L_x_549:
[----:B------:R-:W-:Y:S01]  /*19eb0*/  USHF.R.U64 UR6, UR5, UR23, UR10 ;  /* 0x0000001705067299 */ /* 0x000fe2000800120a */
[----:B------:R-:W-:Y:S01]  /*19ec0*/  IMAD.MOV.U32 R0, RZ, RZ, 0x1 ;  /* 0x00000001ff007424 */ /* 0x000fe200078e00ff */
[----:B------:R-:W-:Y:S01]  /*19ed0*/  USHF.L.U32 UR25, UR25, UR22, URZ ;  /* 0x0000001619197299 */ /* 0x000fe2000800063f */
[----:B------:R-:W-:Y:S01]  /*19ee0*/  IMAD.U32 R10, RZ, RZ, UR4 ;  /* 0x00000004ff0a7e24 */ /* 0x000fe2000f8e00ff */
[----:B------:R-:W-:Y:S02]  /*19ef0*/  ULOP3.LUT UR5, UR18, UR26, URZ, 0xc0, !UPT ;  /* 0x0000001a12057292 */ /* 0x000fe4000f8ec03f */
[----:B------:R-:W-:Y:S02]  /*19f00*/  UIADD3 UR7, -UR6, URZ, URZ ;  /* 0x0000003f06077290 */ /* 0x000fe4000fffe13f */
[----:B------:R-:W-:Y:S02]  /*19f10*/  UIMAD UR6, UR25, UR6, UR5 ;  /* 0x00000006190672a4 */ /* 0x000fe4000f8e0205 */
[----:B------:R-:W-:-:S02]  /*19f20*/  ULOP3.LUT UR17, UR17, UR21, URZ, 0xc0, !UPT ;  /* 0x0000001511117292 */ /* 0x000fc4000f8ec03f */
[----:B------:R-:W-:Y:S02]  /*19f30*/  UIMAD UR5, UR7, UR24, UR19 ;  /* 0x00000018070572a4 */ /* 0x000fe4000f8e0213 */
[----:B------:R-:W-:Y:S01]  /*19f40*/  UISETP.NE.AND UP0, UPT, UR45, URZ, UPT ;  /* 0x0000003f2d00728c */ /* 0x000fe2000bf05270 */
[----:B------:R-:W-:Y:S01]  /*19f50*/  ULDC UR7, c[0x0][0x610] ;  /* 0x0001840000077ab9 */ /* 0x000fe20000000800 */
[----:B------:R-:W-:Y:S02]  /*19f60*/  UIMAD UR5, UR5, UR20, UR17 ;  /* 0x00000014050572a4 */ /* 0x000fe4000f8e0211 */
[----:B------:R-:W-:-:S04]  /*19f70*/  UIMAD UR8, UR6, UR7, UR8 ;  /* 0x00000007060872a4 */ /* 0x000fc8000f8e0208 */
[----:B------:R-:W-:Y:S02]  /*19f80*/  USEL UR6, UR5, UR8, !UP0 ;  /* 0x0000000805067287 */ /* 0x000fe4000c000000 */
[----:B------:R-:W-:-:S04]  /*19f90*/  USEL UR8, UR8, UR5, !UP0 ;  /* 0x0000000508087287 */ /* 0x000fc8000c000000 */
[----:B------:R-:W-:Y:S02]  /*19fa0*/  IMAD.U32 R3, RZ, RZ, UR6 ;  /* 0x00000006ff037e24 */ /* 0x000fe4000f8e00ff */
[----:B------:R-:W-:-:S07]  /*19fb0*/  IMAD.U32 R4, RZ, RZ, UR8 ;  /* 0x00000008ff047e24 */ /* 0x000fce000f8e00ff */
.L_x_547:
[----:B------:R-:W-:-:S08]  /*19fc0*/  NOP ;  /* 0x0000000000007918 */ /* 0x000fd00000000000 */
[----:B0-----:R-:W0:-:S00]  /*19fd0*/  USETMAXREG.DEALLOC.CTAPOOL 0x18 ;  /* 0x00000018000079c8 */ /* 0x001e0000080e0500 */
[----:B------:R-:W-:-:S13]  /*19fe0*/  ISETP.NE.AND P0, PT, RZ, UR9, PT ;  /* 0x00000009ff007c0c */ /* 0x000fda000bf05270 */
[----:B------:R-:W-:Y:S05]  /*19ff0*/  @P0 EXIT ;  /* 0x000000000000094d */ /* 0x000fea0003800000 */
[----:B0-----:R-:W-:Y:S01]  /*1a000*/  LOP3.LUT P0, RZ, R0, 0xff, RZ, 0xc0, !PT ;  /* 0x000000ff00ff7812 */ /* 0x001fe2000780c0ff */
[----:B------:R-:W-:Y:S02]  /*1a010*/  IMAD.MOV.U32 R0, RZ, RZ, 0x1 ;  /* 0x00000001ff007424 */ /* 0x000fe400078e00ff */
[----:B------:R-:W-:-:S10]  /*1a020*/  IMAD.MOV.U32 R6, RZ, RZ, RZ ;  /* 0x000000ffff067224 */ /* 0x000fd400078e00ff */
[----:B------:R-:W-:Y:S05]  /*1a030*/  @!P0 BRA `(.L_x_550) ;  /* 0x0000000c00748947 */ /* 0x000fea0003800000 */
[----:B------:R-:W0:Y:S01]  /*1a040*/  S2R R9, SR_CgaCtaId ;  /* 0x0000000000097919 */ /* 0x000e220000008800 */
[----:B------:R-:W-:Y:S01]  /*1a050*/  ULDC UR4, c[0x0][0x28c] ;  /* 0x0000a30000047ab9 */ /* 0x000fe20000000800 */
[----:B------:R-:W-:Y:S01]  /*1a060*/  ULDC UR8, c[0x0][0x658] ;  /* 0x0001960000087ab9 */ /* 0x000fe20000000800 */
[----:B------:R-:W-:Y:S01]  /*1a070*/  UIADD3 UR9, UR4, 0x1f, URZ ;  /* 0x0000001f04097890 */ /* 0x000fe2000fffe03f */
[----:B------:R-:W-:Y:S01]  /*1a080*/  BSSY B0, `(.L_x_550) ;  /* 0x00000d8000007945 */ /* 0x000fe20003800000 */
[----:B------:R-:W-:Y:S01]  /*1a090*/  UMOV UR7, 0xffffffff ;  /* 0xffffffff00077882 */ /* 0x000fe20000000000 */
[----:B------:R-:W-:Y:S01]  /*1a0a0*/  ULDC UR6, c[0x0][0xc] ;  /* 0x0000030000067ab9 */ /* 0x000fe20000000800 */
[----:B------:R-:W-:Y:S01]  /*1a0b0*/  USHF.R.S32.HI UR10, URZ, 0x1f, UR9 ;  /* 0x0000001f3f0a7899 */ /* 0x000fe20008011409 */
[----:B------:R-:W-:Y:S01]  /*1a0c0*/  MOV R8, 0x1 ;  /* 0x0000000100087802 */ /* 0x000fe20000000f00 */
[----:B------:R-:W-:Y:S01]  /*1a0d0*/  USHF.L.U32 UR11, UR7, UR8, URZ ;  /* 0x00000008070b7299 */ /* 0x000fe2000800063f */
[----:B------:R-:W-:Y:S01]  /*1a0e0*/  IMAD.MOV.U32 R0, RZ, RZ, 0x1 ;  /* 0x00000001ff007424 */ /* 0x000fe200078e00ff */
[----:B------:R-:W-:Y:S01]  /*1a0f0*/  ULDC UR5, c[0x0][0x600] ;  /* 0x0001800000057ab9 */ /* 0x000fe20000000800 */
[----:B------:R-:W-:Y:S01]  /*1a100*/  ULDC UR7, c[0x0][0x10] ;  /* 0x0000040000077ab9 */ /* 0x000fe20000000800 */
[----:B------:R-:W-:Y:S01]  /*1a110*/  UMOV UR12, 0x1 ;  /* 0x00000001000c7882 */ /* 0x000fe20000000000 */
[----:B------:R-:W-:Y:S01]  /*1a120*/  UIADD3 UR4, UR5, -0x1, URZ ;  /* 0xffffffff05047890 */ /* 0x000fe2000fffe03f */
[----:B------:R-:W-:Y:S01]  /*1a130*/  IMAD.MOV.U32 R6, RZ, RZ, RZ ;  /* 0x000000ffff067224 */ /* 0x000fe200078e00ff */
[----:B------:R-:W-:-:S02]  /*1a140*/  UIMAD.WIDE.U32 UR6, UR6, UR7, URZ ;  /* 0x00000007060672a5 */ /* 0x000fc4000f8e003f */
[----:B------:R-:W-:Y:S02]  /*1a150*/  ULEA.HI UR10, UR10, UR9, URZ, 0x5 ;  /* 0x000000090a0a7291 */ /* 0x000fe4000f8f283f */
[----:B------:R-:W-:Y:S02]  /*1a160*/  USHF.L.U32 UR5, UR12, UR8, URZ ;  /* 0x000000080c057299 */ /* 0x000fe4000800063f */
[----:B------:R-:W-:Y:S01]  /*1a170*/  USHF.R.S32.HI UR18, URZ, 0x5, UR10 ;  /* 0x000000053f127899 */ /* 0x000fe2000801140a */
[----:B------:R-:W-:Y:S01]  /*1a180*/  ULDC UR8, c[0x0][0x14] ;  /* 0x0000050000087ab9 */ /* 0x000fe20000000800 */
[----:B------:R-:W-:Y:S02]  /*1a190*/  ULOP3.LUT UR21, UR40, 0x2, URZ, 0xfc, !UPT ;  /* 0x0000000228157892 */ /* 0x000fe4000f8efc3f */
[----:B------:R-:W-:Y:S02]  /*1a1a0*/  UIMAD.WIDE.U32 UR22, UR6, UR8, URZ ;  /* 0x00000008061672a5 */ /* 0x000fe4000f8e003f */
[----:B------:R-:W-:-:S02]  /*1a1b0*/  UIMAD UR13, UR7, UR8, URZ ;  /* 0x00000008070d72a4 */ /* 0x000fc4000f8e023f */
[----:B------:R-:W-:Y:S01]  /*1a1c0*/  ULOP3.LUT UR19, URZ, UR11, URZ, 0x33, !UPT ;  /* 0x0000000b3f137292 */ /* 0x000fe2000f8e333f */
[C---:B0-----:R-:W-:Y:S01]  /*1a1d0*/  IMAD.SHL.U32 R16, R9.reuse, 0x80, RZ ;  /* 0x0000008009107824 */ /* 0x041fe200078e00ff */
[----:B------:R-:W-:Y:S01]  /*1a1e0*/  UIADD3 UR13, UR23, UR13, URZ ;  /* 0x0000000d170d7290 */ /* 0x000fe2000fffe03f */
[----:B------:R-:W-:Y:S01]  /*1a1f0*/  IMAD.SHL.U32 R9, R9, 0x1000, RZ ;  /* 0x0000100009097824 */ /* 0x000fe200078e00ff */
[----:B------:R-:W-:Y:S02]  /*1a200*/  UIADD3 UR26, UR18, 0x1, URZ ;  /* 0x00000001121a7890 */ /* 0x000fe4000fffe03f */
[----:B------:R-:W-:Y:S01]  /*1a210*/  LOP3.LUT R16, R16, 0x80, RZ, 0xc0, !PT ;  /* 0x0000008010107812 */ /* 0x000fe200078ec0ff */
[----:B------:R-:W-:Y:S01]  /*1a220*/  ULDC.64 UR24, c[0x0][0x198] ;  /* 0x0000660000187ab9 */ /* 0x000fe20000000a00 */
[----:B------:R-:W-:-:S08]  /*1a230*/  LOP3.LUT R9, R9, 0x1000, RZ, 0xc0, !PT ;  /* 0x0000100009097812 */ /* 0x000fd000078ec0ff */
.L_x_561:
[----:B------:R-:W-:-:S03]  /*1a240*/  UMOV UR6, 0xffffffff ;  /* 0xffffffff00067882 */ /* 0x000fc60000000000 */
[----:B------:R-:W-:Y:S05]  /*1a250*/  BRA.DIV UR6, `(.L_x_551) ;  /* 0x0000000e06b47947 */ /* 0x000fea000b800000 */
[----:B------:R-:W-:-:S13]  /*1a260*/  ELECT P6, URZ, PT ;  /* 0x00000000003f782f */ /* 0x000fda00038c0000 */
.L_x_571:
[----:B------:R-:W0:Y:S01]  /*1a270*/  LDC R2, c[0x0][0x28c] ;  /* 0x0000a300ff027b82 */ /* 0x000e220000000800 */
[----:B------:R-:W-:Y:S01]  /*1a280*/  BSSY B1, `(.L_x_552) ;  /* 0x000003a000017945 */ /* 0x000fe20003800000 */
[----:B0-----:R-:W-:-:S13]  /*1a290*/  ISETP.LT.OR P6, PT, R2, 0x1, !P6 ;  /* 0x000000010200780c */ /* 0x001fda00077c1670 */
[----:B------:R-:W-:Y:S05]  /*1a2a0*/  @P6 BRA `(.L_x_553) ;  /* 0x0000000000dc6947 */ /* 0x000fea0003800000 */
[----:B------:R-:W-:Y:S02]  /*1a2b0*/  IMAD R2, R3, 0x100, R16 ;  /* 0x0000010003027824 */ /* 0x000fe400078e0210 */
[----:B------:R-:W-:Y:S02]  /*1a2c0*/  IMAD.SHL.U32 R3, R4, 0x100, RZ ;  /* 0x0000010004037824 */ /* 0x000fe400078e00ff */
[----:B------:R-:W-:Y:S02]  /*1a2d0*/  IMAD.MOV.U32 R11, RZ, RZ, RZ ;  /* 0x000000ffff0b7224 */ /* 0x000fe400078e00ff */
[----:B------:R-:W-:Y:S02]  /*1a2e0*/  IMAD.U32 R13, RZ, RZ, UR26 ;  /* 0x0000001aff0d7e24 */ /* 0x000fe4000f8e00ff */
[----:B------:R-:W-:Y:S02]  /*1a2f0*/  IMAD.MOV.U32 R4, RZ, RZ, R0 ;  /* 0x000000ffff047224 */ /* 0x000fe400078e0000 */
[----:B------:R-:W-:-:S07]  /*1a300*/  IMAD.MOV.U32 R12, RZ, RZ, R6 ;  /* 0x000000ffff0c7224 */ /* 0x000fce00078e0006 */
.L_x_556:
[----:B------:R-:W0:Y:S01]  /*1a310*/  S2R R14, SR_CgaCtaId ;  /* 0x00000000000e7919 */ /* 0x000e220000008800 */
[----:B------:R-:W-:Y:S01]  /*1a320*/  MOV R5, 0x400 ;  /* 0x0000040000057802 */ /* 0x000fe20000000f00 */
[----:B------:R-:W1:Y:S03]  /*1a330*/  S2R R7, SR_TID.X ;  /* 0x0000000000077919 */ /* 0x000e660000002100 */
[----:B0-----:R-:W-:Y:S02]  /*1a340*/  LEA R15, R14, R5, 0x18 ;  /* 0x000000050e0f7211 */ /* 0x001fe400078ec0ff */
[----:B------:R-:W-:Y:S02]  /*1a350*/  SHF.L.U32 R14, R4, 0x1f, RZ ;  /* 0x0000001f040e7819 */ /* 0x000fe400000006ff */
[----:B-1----:R-:W-:Y:S01]  /*1a360*/  LOP3.LUT P1, RZ, R7, 0x7f, RZ, 0xc0, !PT ;  /* 0x0000007f07ff7812 */ /* 0x002fe2000782c0ff */
[----:B------:R-:W-:-:S04]  /*1a370*/  IMAD R5, R12, 0x8, R15 ;  /* 0x000000080c057824 */ /* 0x000fc800078e020f */
[----:B------:R-:W0:Y:S02]  /*1a380*/  SYNCS.PHASECHK.TRANS64.TRYWAIT P0, [R5+URZ+0x18], R14 ;  /* 0x0000180e050075a7 */ /* 0x000e24000800017f */
[----:B0-----:R-:W-:Y:S06]  /*1a390*/  @!P0 BRA `(.L_x_554) ;  /* 0x0000000c00848947 */ /* 0x001fec0003800000 */
.L_x_572:
[----:B0-----:R-:W0:Y:S01]  /*1a3a0*/  @!P1 LDC R14, c[0x0][0x500] ;  /* 0x00014000ff0e9b82 */ /* 0x001e220000000800 */
[----:B------:R-:W-:-:S04]  /*1a3b0*/  UPRMT UR6, UR21, 0x9910, URZ ;  /* 0x0000991015067896 */ /* 0x000fc8000800003f */
[----:B------:R-:W-:-:S06]  /*1a3c0*/  UISETP.NE.AND UP0, UPT, UR6, 0x2, UPT ;  /* 0x000000020600788c */ /* 0x000fcc000bf05270 */
[----:B------:R-:W-:Y:S01]  /*1a3d0*/  PLOP3.LUT P0, PT, PT, PT, UP0, 0x80, 0x0 ;  /* 0x000000000000781c */ /* 0x000fe20003f0f008 */
[----:B0-----:R0:W-:-:S12]  /*1a3e0*/  @!P1 SYNCS.ARRIVE.TRANS64 RZ, [R5+URZ], R14 ;  /* 0x0000000e05ff99a7 */ /* 0x0011d8000800003f */
[----:B------:R-:W-:Y:S05]  /*1a3f0*/  @P0 BRA `(.L_x_555) ;  /* 0x0000000000040947 */ /* 0x000fea0003800000 */
[----:B------:R-:W-:Y:S01]  /*1a400*/  BPT.TRAP 0x1 ;  /* 0x000000040000795c */ /* 0x000fe20000300000 */
.L_x_555:
[C-C-:B------:R-:W-:Y:S01]  /*1a410*/  IMAD R7, R12.reuse, 0x8000, R15.reuse ;  /* 0x000080000c077824 */ /* 0x140fe200078e020f */
[----:B------:R-:W-:Y:S01]  /*1a420*/  R2UR UR9, R5 ;  /* 0x00000000050972ca */ /* 0x000fe200000e0000 */
[----:B------:R-:W-:Y:S01]  /*1a430*/  VIADD R13, R13, 0xffffffff ;  /* 0xffffffff0d0d7836 */ /* 0x000fe20000000000 */
[----:B------:R-:W-:Y:S01]  /*1a440*/  UIADD3 UR6, UP0, UR24, 0xf0, URZ ;  /* 0x000000f018067890 */ /* 0x000fe2000ff1e03f */
[----:B------:R-:W-:Y:S01]  /*1a450*/  R2UR UR11, R3 ;  /* 0x00000000030b72ca */ /* 0x000fe200000e0000 */
[----:B------:R-:W-:Y:S01]  /*1a460*/  UIADD3 UR28, UP1, UR24, 0x1f0, URZ ;  /* 0x000001f0181c7890 */ /* 0x000fe2000ff3e03f */
[----:B------:R-:W-:Y:S01]  /*1a470*/  R2UR UR7, R7 ;  /* 0x00000000070772ca */ /* 0x000fe200000e0000 */
[----:B------:R-:W-:Y:S01]  /*1a480*/  UMOV UR14, 0x0 ;  /* 0x00000000000e7882 */ /* 0x000fe20000000000 */
[C---:B------:R-:W-:Y:S01]  /*1a490*/  LEA R7, R12.reuse, R9, 0xd ;  /* 0x000000090c077211 */ /* 0x040fe200078e68ff */
[----:B------:R-:W-:Y:S01]  /*1a4a0*/  VIADD R12, R12, 0x1 ;  /* 0x000000010c0c7836 */ /* 0x000fe20000000000 */
[----:B------:R-:W-:Y:S01]  /*1a4b0*/  R2UR UR10, R11 ;  /* 0x000000000b0a72ca */ /* 0x000fe200000e0000 */
[----:B------:R-:W-:Y:S01]  /*1a4c0*/  UIADD3.X UR29, URZ, UR25, URZ, UP1, !UPT ;  /* 0x000000193f1d7290 */ /* 0x000fe20008ffe43f */
[----:B------:R-:W-:Y:S01]  /*1a4d0*/  R2UR UR12, R10 ;  /* 0x000000000a0c72ca */ /* 0x000fe200000e0000 */
[----:B------:R-:W-:Y:S01]  /*1a4e0*/  IMAD R7, R7, 0x4, R15 ;  /* 0x0000000407077824 */ /* 0x000fe200078e020f */
[----:B------:R-:W-:Y:S01]  /*1a4f0*/  R2UR UR20, R2 ;  /* 0x00000000021472ca */ /* 0x000fe200000e0000 */
[----:B------:R-:W-:Y:S01]  /*1a500*/  UMOV UR15, 0x10000000 ;  /* 0x10000000000f7882 */ /* 0x000fe20000000000 */
[----:B------:R-:W-:Y:S01]  /*1a510*/  ISETP.GT.AND P1, PT, R13, 0x1, PT ;  /* 0x000000010d00780c */ /* 0x000fe20003f24270 */
[----:B------:R-:W-:Y:S01]  /*1a520*/  UMOV UR27, 0x30000 ;  /* 0x00030000001b7882 */ /* 0x000fe20000000000 */
[----:B------:R-:W-:Y:S01]  /*1a530*/  R2UR UR8, R7 ;  /* 0x00000000070872ca */ /* 0x000fe200000e0000 */
[----:B------:R-:W-:Y:S01]  /*1a540*/  UIADD3 UR16, UR7, 0x100, URZ ;  /* 0x0000010007107890 */ /* 0x000fe2000fffe03f */
[----:B------:R-:W-:Y:S01]  /*1a550*/  ISETP.NE.AND P0, PT, R12, 0x3, PT ;  /* 0x000000030c00780c */ /* 0x000fe20003f05270 */
[----:B------:R-:W-:Y:S01]  /*1a560*/  UIADD3.X UR7, URZ, UR25, URZ, UP0, !UPT ;  /* 0x000000193f077290 */ /* 0x000fe200087fe43f */
[----:B------:R-:W-:-:S02]  /*1a570*/  VIADD R11, R11, 0x20 ;  /* 0x000000200b0b7836 */ /* 0x000fc40000000000 */
[----:B0-----:R-:W-:Y:S02]  /*1a580*/  SEL R5, RZ, 0x1, P0 ;  /* 0x00000001ff057807 */ /* 0x001fe40000000000 */
[----:B------:R-:W-:Y:S02]  /*1a590*/  SEL R12, R12, RZ, P0 ;  /* 0x000000ff0c0c7207 */ /* 0x000fe40000000000 */
[----:B------:R-:W-:-:S03]  /*1a5a0*/  LOP3.LUT R4, R4, R5, RZ, 0x3c, !PT ;  /* 0x0000000504047212 */ /* 0x000fc600078e3cff */
[----:B------:R-:W-:-:S03]  /*1a5b0*/  UIADD3 UR17, UR8, 0x18100, URZ ;  /* 0x0001810008117890 */ /* 0x000fc6000fffe03f */
[----:B------:R-:W-:Y:S02]  /*1a5c0*/  UMOV UR8, UR16 ;  /* 0x0000001000087c82 */ /* 0x000fe40008000000 */
[----:B------:R0:W-:Y:S02]  /*1a5d0*/  UTMALDG.3D [UR8], [UR6], desc[UR14] ;  /* 0x00000e08060075b4 */ /* 0x0001e40008011000 */
[----:B0-----:R-:W-:Y:S01]  /*1a5e0*/  UMOV UR8, UR17 ;  /* 0x0000001100087c82 */ /* 0x001fe20008000000 */
[----:B------:R-:W-:Y:S02]  /*1a5f0*/  UMOV UR11, UR20 ;  /* 0x00000014000b7c82 */ /* 0x000fe40008000000 */
[----:B------:R0:W-:Y:S02]  /*1a600*/  UTMALDG.3D.MULTICAST [UR8], [UR28], UR27, desc[UR14] ;  /* 0x00000e081c0073b4 */ /* 0x0001e4000801181b */
[----:B0-----:R-:W-:Y:S05]  /*1a610*/  @P1 BRA `(.L_x_556) ;  /* 0xfffffffc003c1947 */ /* 0x001fea000383ffff */
.L_x_553:
[----:B------:R-:W-:Y:S05]  /*1a620*/  BSYNC B1 ;  /* 0x0000000000017941 */ /* 0x000fea0003800000 */
.L_x_552:
[----:B------:R-:W2:Y:S01]  /*1a630*/  LDL.LU R15, [R1+0x200] ;  /* 0x00020000010f7983 */ /* 0x000ea20000300800 */
[----:B------:R-:W-:Y:S01]  /*1a640*/  LOP3.LUT P0, RZ, R8, 0xff, RZ, 0xc0, !PT ;  /* 0x000000ff08ff7812 */ /* 0x000fe2000780c0ff */
[----:B------:R-:W-:Y:S01]  /*1a650*/  VIADD R6, R6, UR18 ;  /* 0x0000001206067c36 */ /* 0x000fe20008000000 */
[----:B------:R-:W-:Y:S01]  /*1a660*/  ULDC.64 UR6, c[0x0][0x650] ;  /* 0x0001940000067ab9 */ /* 0x000fe20000000a00 */
[----:B------:R-:W3:Y:S01]  /*1a670*/  LDL.LU R14, [R1+0x204] ;  /* 0x00020400010e7983 */ /* 0x000ee20000300800 */
[----:B------:R-:W-:Y:S01]  /*1a680*/  UISETP.GE.U32.AND UP0, UPT, UR18, 0x3, UPT ;  /* 0x000000031200788c */ /* 0x000fe2000bf06070 */
[----:B------:R-:W-:Y:S01]  /*1a690*/  BSSY B1, `(.L_x_557) ;  /* 0x0000074000017945 */ /* 0x000fe20003800000 */
[----:B------:R-:W-:Y:S01]  /*1a6a0*/  IMAD.MOV.U32 R4, RZ, RZ, -0x1 ;  /* 0xffffffffff047424 */ /* 0x000fe200078e00ff */
[----:B------:R-:W-:Y:S01]  /*1a6b0*/  PRMT R8, RZ, 0x7610, R8 ;  /* 0x00007610ff087816 */ /* 0x000fe20000000008 */
[----:B------:R-:W-:Y:S02]  /*1a6c0*/  IMAD.MOV.U32 R10, RZ, RZ, -0x1 ;  /* 0xffffffffff0a7424 */ /* 0x000fe400078e00ff */
[----:B------:R-:W-:-:S03]  /*1a6d0*/  PLOP3.LUT P1, PT, PT, PT, UP0, 0x80, 0x0 ;  /* 0x000000000000781c */ /* 0x000fc60003f2f008 */
[----:B------:R-:W0:Y:S01]  /*1a6e0*/  @P0 S2R R3, SR_CgaCtaId ;  /* 0x0000000000030919 */ /* 0x000e220000008800 */
[----:B------:R-:W-:-:S04]  /*1a6f0*/  @P0 MOV R2, 0x400 ;  /* 0x0000040000020802 */ /* 0x000fc80000000f00 */
[----:B0-----:R-:W-:-:S04]  /*1a700*/  @P0 LEA R2, R3, R2, 0x18 ;  /* 0x0000000203020211 */ /* 0x001fc800078ec0ff */
[----:B------:R0:W-:Y:S01]  /*1a710*/  @P0 SYNCS.ARRIVE.TRANS64.A1T0 RZ, [R2+URZ+0x48], RZ ;  /* 0x000048ff02ff09a7 */ /* 0x0001e2000810003f */
[----:B------:R-:W-:Y:S01]  /*1a720*/  ISETP.GT.U32.AND P0, PT, R6, 0x2, PT ;  /* 0x000000020600780c */ /* 0x000fe20003f04070 */
[----:B0-----:R-:W-:-:S05]  /*1a730*/  IMAD.U32 R2, RZ, RZ, UR18 ;  /* 0x00000012ff027e24 */ /* 0x001fca000f8e00ff */
[----:B------:R-:W-:Y:S01]  /*1a740*/  ISETP.LT.U32.AND P0, PT, R2, 0x3, P0 ;  /* 0x000000030200780c */ /* 0x000fe20000701070 */
[----:B------:R-:W-:-:S05]  /*1a750*/  IMAD.WIDE.U32 R2, R6, -0x55555555, RZ ;  /* 0xaaaaaaab06027825 */ /* 0x000fca00078e00ff */
[----:B------:R-:W-:Y:S02]  /*1a760*/  SHF.R.U32.HI R5, RZ, 0x1, R3 ;  /* 0x00000001ff057819 */ /* 0x000fe40000011603 */
[----:B------:R-:W-:Y:S02]  /*1a770*/  SEL R3, RZ, 0x1, !P0 ;  /* 0x00000001ff037807 */ /* 0x000fe40004000000 */
[----:B------:R-:W-:Y:S01]  /*1a780*/  PRMT R2, RZ, 0x7610, R2 ;  /* 0x00007610ff027816 */ /* 0x000fe20000000002 */
[----:B------:R-:W-:Y:S01]  /*1a790*/  IMAD R6, R5, -0x3, R6 ;  /* 0xfffffffd05067824 */ /* 0x000fe200078e0206 */
[----:B------:R-:W-:Y:S01]  /*1a7a0*/  LOP3.LUT R0, R0, R3, RZ, 0x3c, !PT ;  /* 0x0000000300007212 */ /* 0x000fe200078e3cff */
[----:B------:R-:W-:-:S03]  /*1a7b0*/  IMAD.MOV.U32 R3, RZ, RZ, -0x1 ;  /* 0xffffffffff037424 */ /* 0x000fc600078e00ff */
[----:B------:R-:W-:Y:S02]  /*1a7c0*/  @P1 LOP3.LUT R0, R0, 0x1, R5, 0x78, !PT ;  /* 0x0000000100001812 */ /* 0x000fe400078e7805 */
[----:B---3--:R-:W-:-:S04]  /*1a7d0*/  IADD3 R14, P0, R14, UR22, RZ ;  /* 0x000000160e0e7c10 */ /* 0x008fc8000ff1e0ff */
[----:B--2---:R-:W-:Y:S01]  /*1a7e0*/  IADD3.X R15, R15, UR13, RZ, P0, !PT ;  /* 0x0000000d0f0f7c10 */ /* 0x004fe200087fe4ff */
[----:B------:R0:W-:Y:S01]  /*1a7f0*/  STL [R1+0x204], R14 ;  /* 0x0002040e01007387 */ /* 0x0001e20000100800 */
[----:B------:R-:W-:-:S03]  /*1a800*/  ISETP.GE.U32.AND P0, PT, R14, UR6, PT ;  /* 0x000000060e007c0c */ /* 0x000fc6000bf06070 */
[----:B------:R0:W-:Y:S01]  /*1a810*/  STL [R1+0x200], R15 ;  /* 0x0002000f01007387 */ /* 0x0001e20000100800 */
[----:B------:R-:W-:-:S13]  /*1a820*/  ISETP.GE.U32.AND.EX P0, PT, R15, UR7, PT, P0 ;  /* 0x000000070f007c0c */ /* 0x000fda000bf06100 */
[----:B0-----:R-:W-:Y:S05]  /*1a830*/  @P0 BRA `(.L_x_558) ;  /* 0x0000000400640947 */ /* 0x001fea0003800000 */
[----:B------:R-:W0:Y:S01]  /*1a840*/  S2R R7, SR_CTAID.X ;  /* 0x0000000000077919 */ /* 0x000e220000002500 */
[----:B------:R-:W-:Y:S01]  /*1a850*/  ULDC UR6, c[0x0][0x150] ;  /* 0x0000540000067ab9 */ /* 0x000fe20000000800 */
[----:B------:R-:W1:Y:S01]  /*1a860*/  LDC R4, c[0x0][0x144] ;  /* 0x00005100ff047b82 */ /* 0x000e620000000800 */
[----:B------:R-:W-:Y:S01]  /*1a870*/  UISETP.NE.AND UP0, UPT, UR45, URZ, UPT ;  /* 0x0000003f2d00728c */ /* 0x000fe2000bf05270 */
[----:B------:R-:W2:Y:S01]  /*1a880*/  S2R R5, SR_CTAID.Y ;  /* 0x0000000000057919 */ /* 0x000ea20000002600 */
[----:B------:R-:W-:-:S04]  /*1a890*/  ULDC UR9, c[0x0][0x630] ;  /* 0x00018c0000097ab9 */ /* 0x000fc80000000800 */
[----:B------:R-:W-:Y:S01]  /*1a8a0*/  PLOP3.LUT P0, PT, PT, PT, UP0, 0x80, 0x0 ;  /* 0x000000000000781c */ /* 0x000fe20003f0f008 */
[----:B------:R-:W3:Y:S01]  /*1a8b0*/  LDC R12, c[0x0][0x148] ;  /* 0x00005200ff0c7b82 */ /* 0x000ee20000000800 */
[----:B0-----:R-:W-:Y:S02]  /*1a8c0*/  I2FP.F32.U32 R2, R7 ;  /* 0x0000000700027245 */ /* 0x001fe40000201000 */
[----:B--2---:R-:W-:-:S03]  /*1a8d0*/  I2FP.F32.U32 R3, R5 ;  /* 0x0000000500037245 */ /* 0x004fc60000201000 */
[----:B------:R-:W-:Y:S01]  /*1a8e0*/  FMUL R2, R2, UR6 ;  /* 0x0000000602027c20 */ /* 0x000fe20008400000 */
[----:B------:R-:W-:Y:S02]  /*1a8f0*/  ULDC UR6, c[0x0][0x154] ;  /* 0x0000550000067ab9 */ /* 0x000fe40000000800 */
[----:B------:R-:W-:Y:S01]  /*1a900*/  FMUL R10, R3, UR6 ;  /* 0x00000006030a7c20 */ /* 0x000fe20008400000 */
[----:B------:R-:W-:Y:S02]  /*1a910*/  ULDC.64 UR6, c[0x0][0x628] ;  /* 0x00018a0000067ab9 */ /* 0x000fe40000000a00 */
[----:B------:R-:W0:Y:S08]  /*1a920*/  F2I.U32.TRUNC.NTZ R2, R2 ;  /* 0x0000000200027305 */ /* 0x000e30000020f000 */
[----:B------:R-:W2:Y:S01]  /*1a930*/  F2I.U32.TRUNC.NTZ R10, R10 ;  /* 0x0000000a000a7305 */ /* 0x000ea2000020f000 */
[----:B0-----:R-:W-:-:S02]  /*1a940*/  IMAD.MOV R3, RZ, RZ, -R2 ;  /* 0x000000ffff037224 */ /* 0x001fc400078e0a02 */
[----:B------:R-:W-:Y:S02]  /*1a950*/  IMAD.MOV.U32 R2, RZ, RZ, R14 ;  /* 0x000000ffff027224 */ /* 0x000fe400078e000e */
[----:B-1----:R-:W-:Y:S02]  /*1a960*/  IMAD R7, R4, R3, R7 ;  /* 0x0000000304077224 */ /* 0x002fe400078e0207 */
[----:B--2---:R-:W-:-:S04]  /*1a970*/  IMAD.MOV R3, RZ, RZ, -R10 ;  /* 0x000000ffff037224 */ /* 0x004fc800078e0a0a */
[----:B---3--:R-:W-:Y:S01]  /*1a980*/  @P0 IMAD R7, R12, R3, R5 ;  /* 0x000000030c070224 */ /* 0x008fe200078e0205 */
[----:B------:R-:W-:Y:S02]  /*1a990*/  ISETP.NE.U32.AND P0, PT, RZ, UR6, PT ;  /* 0x00000006ff007c0c */ /* 0x000fe4000bf05070 */
[----:B------:R-:W-:Y:S02]  /*1a9a0*/  MOV R3, R15 ;  /* 0x0000000f00037202 */ /* 0x000fe40000000f00 */
[----:B------:R-:W-:-:S13]  /*1a9b0*/  ISETP.NE.AND.EX P0, PT, RZ, UR7, PT, P0 ;  /* 0x00000007ff007c0c */ /* 0x000fda000bf05300 */
[----:B------:R-:W-:Y:S05]  /*1a9c0*/  @!P0 BRA `(.L_x_559) ;  /* 0x0000000000288947 */ /* 0x000fea0003800000 */
[----:B------:R-:W-:Y:S02]  /*1a9d0*/  ULDC UR8, c[0x0][0x634] ;  /* 0x00018d0000087ab9 */ /* 0x000fe40000000800 */
[----:B------:R-:W-:-:S05]  /*1a9e0*/  IADD3 R3, P0, R14, UR8, RZ ;  /* 0x000000080e037c10 */ /* 0x000fca000ff1e0ff */
[----:B------:R-:W-:-:S04]  /*1a9f0*/  IMAD.X R11, RZ, RZ, R15, P0 ;  /* 0x000000ffff0b7224 */ /* 0x000fc800000e060f */
[----:B------:R-:W-:-:S04]  /*1aa00*/  IMAD.WIDE.U32 R4, R11, UR6, RZ ;  /* 0x000000060b047c25 */ /* 0x000fc8000f8e00ff */
[----:B------:R-:W-:-:S04]  /*1aa10*/  IMAD.WIDE.U32 R4, P0, R3, UR7, R4 ;  /* 0x0000000703047c25 */ /* 0x000fc8000f800004 */
[----:B------:R-:W-:-:S04]  /*1aa20*/  IMAD.WIDE.U32 R2, R3, UR6, RZ ;  /* 0x0000000603027c25 */ /* 0x000fc8000f8e00ff */
[----:B------:R-:W-:Y:S01]  /*1aa30*/  IMAD.MOV.U32 R2, RZ, RZ, R5 ;  /* 0x000000ffff027224 */ /* 0x000fe200078e0005 */
[----:B------:R-:W-:Y:S01]  /*1aa40*/  IADD3 RZ, P1, R3, R4, RZ ;  /* 0x0000000403ff7210 */ /* 0x000fe20007f3e0ff */
[----:B------:R-:W-:-:S04]  /*1aa50*/  IMAD.X R3, RZ, RZ, RZ, P0 ;  /* 0x000000ffff037224 */ /* 0x000fc800000e06ff */
[----:B------:R-:W-:-:S08]  /*1aa60*/  IMAD.WIDE.U32.X R2, R11, UR7, R2, P1 ;  /* 0x000000070b027c25 */ /* 0x000fd000088e0402 */
.L_x_559:
[--C-:B------:R-:W-:Y:S01]  /*1aa70*/  SHF.R.U64 R10, R2, UR9, R3.reuse ;  /* 0x00000009020a7c19 */ /* 0x100fe20008001203 */
[----:B------:R-:W-:Y:S01]  /*1aa80*/  ULDC.64 UR6, c[0x0][0x620] ;  /* 0x0001880000067ab9 */ /* 0x000fe20000000a00 */
[----:B------:R-:W-:Y:S01]  /*1aa90*/  SHF.R.U32.HI R2, RZ, UR9, R3 ;  /* 0x00000009ff027c19 */ /* 0x000fe20008011603 */
[----:B------:R-:W-:Y:S01]  /*1aaa0*/  IMAD.MOV.U32 R3, RZ, RZ, R15 ;  /* 0x000000ffff037224 */ /* 0x000fe200078e000f */
[----:B------:R-:W-:Y:S01]  /*1aab0*/  IADD3 R11, P0, RZ, -R10, RZ ;  /* 0x8000000aff0b7210 */ /* 0x000fe20007f1e0ff */
[----:B------:R-:W-:-:S04]  /*1aac0*/  ULDC.64 UR8, c[0x0][0x640] ;  /* 0x0001900000087ab9 */ /* 0x000fc80000000a00 */
[----:B------:R-:W-:Y:S01]  /*1aad0*/  IMAD.X R2, RZ, RZ, ~R2, P0 ;  /* 0x000000ffff027224 */ /* 0x000fe200000e0e02 */
[----:B------:R-:W-:-:S03]  /*1aae0*/  ISETP.NE.U32.AND P0, PT, RZ, UR8, PT ;  /* 0x00000008ff007c0c */ /* 0x000fc6000bf05070 */
[----:B------:R-:W-:Y:S01]  /*1aaf0*/  IMAD R2, R2, UR6, RZ ;  /* 0x0000000602027c24 */ /* 0x000fe2000f8e02ff */
[----:B------:R-:W-:-:S03]  /*1ab00*/  ISETP.NE.AND.EX P0, PT, RZ, UR9, PT, P0 ;  /* 0x00000009ff007c0c */ /* 0x000fc6000bf05300 */
[----:B------:R-:W-:Y:S02]  /*1ab10*/  IMAD R5, R11, UR7, R2 ;  /* 0x000000070b057c24 */ /* 0x000fe4000f8e0202 */
[----:B------:R-:W-:-:S04]  /*1ab20*/  IMAD.MOV.U32 R2, RZ, RZ, R14 ;  /* 0x000000ffff027224 */ /* 0x000fc800078e000e */
[----:B------:R-:W-:Y:S01]  /*1ab30*/  IMAD.WIDE.U32 R2, R11, UR6, R2 ;  /* 0x000000060b027c25 */ /* 0x000fe2000f8e0002 */
[----:B------:R-:W-:-:S03]  /*1ab40*/  ULDC UR6, c[0x0][0x618] ;  /* 0x0001860000067ab9 */ /* 0x000fc60000000800 */
[----:B------:R-:W-:-:S05]  /*1ab50*/  IMAD.IADD R3, R3, 0x1, R5 ;  /* 0x0000000103037824 */ /* 0x000fca00078e0205 */
[--C-:B------:R-:W-:Y:S02]  /*1ab60*/  SHF.R.U64 R11, R2, UR6, R3.reuse ;  /* 0x00000006020b7c19 */ /* 0x100fe40008001203 */
[----:B------:R-:W-:Y:S01]  /*1ab70*/  SHF.R.U32.HI R2, RZ, UR6, R3 ;  /* 0x00000006ff027c19 */ /* 0x000fe20008011603 */
[----:B------:R-:W-:-:S03]  /*1ab80*/  ULDC UR6, c[0x0][0x608] ;  /* 0x0001820000067ab9 */ /* 0x000fc60000000800 */
[--C-:B------:R-:W-:Y:S02]  /*1ab90*/  SHF.R.U64 R12, R11, UR6, R2.reuse ;  /* 0x000000060b0c7c19 */ /* 0x100fe40008001202 */
[----:B------:R-:W-:Y:S01]  /*1aba0*/  SHF.R.U32.HI R3, RZ, UR6, R2 ;  /* 0x00000006ff037c19 */ /* 0x000fe20008011602 */
[----:B------:R-:W-:-:S03]  /*1abb0*/  ULDC UR6, c[0x0][0x658] ;  /* 0x0001960000067ab9 */ /* 0x000fc60000000800 */
[--C-:B------:R-:W-:Y:S02]  /*1abc0*/  SHF.R.U64 R13, R12, UR6, R3.reuse ;  /* 0x000000060c0d7c19 */ /* 0x100fe40008001203 */
[----:B------:R-:W-:-:S03]  /*1abd0*/  SHF.R.U32.HI R14, RZ, UR6, R3 ;  /* 0x00000006ff0e7c19 */ /* 0x000fc60008011603 */
[----:B------:R-:W-:Y:S02]  /*1abe0*/  IMAD.MOV.U32 R2, RZ, RZ, R13 ;  /* 0x000000ffff027224 */ /* 0x000fe400078e000d */
[----:B------:R-:W-:Y:S01]  /*1abf0*/  IMAD.MOV.U32 R3, RZ, RZ, R14 ;  /* 0x000000ffff037224 */ /* 0x000fe200078e000e */
[----:B------:R-:W-:Y:S06]  /*1ac00*/  @!P0 BRA `(.L_x_560) ;  /* 0x0000000000288947 */ /* 0x000fec0003800000 */
[----:B------:R-:W-:Y:S02]  /*1ac10*/  ULDC UR6, c[0x0][0x64c] ;  /* 0x0001930000067ab9 */ /* 0x000fe40000000800 */
[----:B------:R-:W-:-:S05]  /*1ac20*/  IADD3 R3, P0, R13, UR6, RZ ;  /* 0x000000060d037c10 */ /* 0x000fca000ff1e0ff */
[----:B------:R-:W-:-:S04]  /*1ac30*/  IMAD.X R14, RZ, RZ, R14, P0 ;  /* 0x000000ffff0e7224 */ /* 0x000fc800000e060e */
[----:B------:R-:W-:-:S04]  /*1ac40*/  IMAD.WIDE.U32 R4, R14, UR8, RZ ;  /* 0x000000080e047c25 */ /* 0x000fc8000f8e00ff */
[----:B------:R-:W-:-:S04]  /*1ac50*/  IMAD.WIDE.U32 R4, P0, R3, UR9, R4 ;  /* 0x0000000903047c25 */ /* 0x000fc8000f800004 */
[----:B------:R-:W-:Y:S01]  /*1ac60*/  IMAD.WIDE.U32 R2, R3, UR8, RZ ;  /* 0x0000000803027c25 */ /* 0x000fe2000f8e00ff */
[----:B------:R-:W-:-:S04]  /*1ac70*/  MOV R2, R5 ;  /* 0x0000000500027202 */ /* 0x000fc80000000f00 */
[----:B------:R-:W-:Y:S01]  /*1ac80*/  IADD3 RZ, P1, R3, R4, RZ ;  /* 0x0000000403ff7210 */ /* 0x000fe20007f3e0ff */
[----:B------:R-:W-:-:S04]  /*1ac90*/  IMAD.X R3, RZ, RZ, RZ, P0 ;  /* 0x000000ffff037224 */ /* 0x000fc800000e06ff */
[----:B------:R-:W-:-:S08]  /*1aca0*/  IMAD.WIDE.U32.X R2, R14, UR9, R2, P1 ;  /* 0x000000090e027c25 */ /* 0x000fd000088e0402 */
.L_x_560:
[----:B------:R-:W-:Y:S01]  /*1acb0*/  ULDC UR6, c[0x0][0x648] ;  /* 0x0001920000067ab9 */ /* 0x000fe20000000800 */
[----:B------:R-:W-:Y:S01]  /*1acc0*/  LOP3.LUT R12, R12, UR19, RZ, 0xc0, !PT ;  /* 0x000000130c0c7c12 */ /* 0x000fe2000f8ec0ff */
[----:B------:R-:W-:Y:S01]  /*1acd0*/  UISETP.NE.AND UP0, UPT, UR45, URZ, UPT ;  /* 0x0000003f2d00728c */ /* 0x000fe2000bf05270 */
[----:B------:R-:W-:Y:S01]  /*1ace0*/  SHF.R.U64 R3, R2, UR6, R3 ;  /* 0x0000000602037c19 */ /* 0x000fe20008001203 */
[----:B------:R-:W-:Y:S01]  /*1acf0*/  ULDC UR6, c[0x0][0x638] ;  /* 0x00018e0000067ab9 */ /* 0x000fe20000000800 */
[----:B------:R-:W-:-:S03]  /*1ad00*/  LOP3.LUT R4, R11, UR4, RZ, 0xc0, !PT ;  /* 0x000000040b047c12 */ /* 0x000fc6000f8ec0ff */
[----:B------:R-:W-:Y:S01]  /*1ad10*/  IMAD.MOV R2, RZ, RZ, -R3 ;  /* 0x000000ffff027224 */ /* 0x000fe200078e0a03 */
[----:B------:R-:W-:Y:S01]  /*1ad20*/  PLOP3.LUT P0, PT, PT, PT, UP0, 0x40, 0x0 ;  /* 0x000000000000781c */ /* 0x000fe20003f0e808 */
[----:B------:R-:W-:Y:S01]  /*1ad30*/  IMAD R12, R3, UR5, R12 ;  /* 0x00000005030c7c24 */ /* 0x000fe2000f8e020c */
[----:B------:R-:W-:Y:S01]  /*1ad40*/  PLOP3.LUT P1, PT, PT, PT, UP0, 0x40, 0x0 ;  /* 0x000000000000781c */ /* 0x000fe20003f2e808 */
[----:B------:R-:W-:Y:S01]  /*1ad50*/  IMAD R13, R2, UR6, R13 ;  /* 0x00000006020d7c24 */ /* 0x000fe2000f8e020d */
[----:B------:R-:W-:Y:S01]  /*1ad60*/  ULDC UR6, c[0x0][0x610] ;  /* 0x0001840000067ab9 */ /* 0x000fe20000000800 */
[----:B------:R-:W-:Y:S02]  /*1ad70*/  IMAD.MOV.U32 R2, RZ, RZ, 0x1 ;  /* 0x00000001ff027424 */ /* 0x000fe400078e00ff */
[----:B------:R-:W-:Y:S01]  /*1ad80*/  IMAD R7, R12, UR6, R7 ;  /* 0x000000060c077c24 */ /* 0x000fe2000f8e0207 */
[----:B------:R-:W-:Y:S02]  /*1ad90*/  ULDC UR6, c[0x0][0x600] ;  /* 0x0001800000067ab9 */ /* 0x000fe40000000800 */
[----:B------:R-:W-:-:S05]  /*1ada0*/  IMAD R4, R13, UR6, R4 ;  /* 0x000000060d047c24 */ /* 0x000fca000f8e0204 */
[----:B------:R-:W-:Y:S02]  /*1adb0*/  SEL R3, R4, R7, P0 ;  /* 0x0000000704037207 */ /* 0x000fe40000000000 */
[----:B------:R-:W-:-:S07]  /*1adc0*/  SEL R4, R7, R4, P1 ;  /* 0x0000000407047207 */ /* 0x000fce0000800000 */
.L_x_558:
[----:B------:R-:W-:Y:S05]  /*1add0*/  BSYNC B1 ;  /* 0x0000000000017941 */ /* 0x000fea0003800000 */
.L_x_557:
[----:B------:R-:W-:-:S13]  /*1ade0*/  LOP3.LUT P0, RZ, R2, 0xff, RZ, 0xc0, !PT ;  /* 0x000000ff02ff7812 */ /* 0x000fda000780c0ff */
[----:B------:R-:W-:Y:S05]  /*1adf0*/  @P0 BRA `(.L_x_561) ;  /* 0xfffffff400100947 */ /* 0x000fea000383ffff */
[----:B------:R-:W-:Y:S05]  /*1ae00*/  BSYNC B0 ;  /* 0x0000000000007941 */ /* 0x000fea0003800000 */
.L_x_550:
[----:B------:R-:W-:-:S03]  /*1ae10*/  UMOV UR6, 0xffffffff ;  /* 0xffffffff00067882 */ /* 0x000fc60000000000 */
[----:B------:R-:W-:Y:S05]  /*1ae20*/  BRA.DIV UR6, `(.L_x_562) ;  /* 0x0000000206f47947 */ /* 0x000fea000b800000 */
[----:B------:R-:W-:-:S13]  /*1ae30*/  ELECT P6, URZ, PT ;  /* 0x00000000003f782f */ /* 0x000fda00038c0000 */
.L_x_575:
[----:B------:R-:W-:Y:S04]  /*1ae40*/  BSSY B0, `(.L_x_563) ;  /* 0x0000023000007945 */ /* 0x000fe80003800000 */
[----:B------:R-:W-:Y:S05]  /*1ae50*/  @!P6 BRA `(.L_x_564) ;  /* 0x000000000084e947 */ /* 0x000fea0003800000 */
[----:B------:R-:W-:-:S04]  /*1ae60*/  ULOP3.LUT UR6, UR40, 0x2, URZ, 0xfc, !UPT ;  /* 0x0000000228067892 */ /* 0x000fc8000f8efc3f */
[----:B------:R-:W-:-:S06]  /*1ae70*/  UISETP.NE.AND UP0, UPT, UR6, 0x3, UPT ;  /* 0x000000030600788c */ /* 0x000fcc000bf05270 */
[----:B------:R-:W-:-:S13]  /*1ae80*/  PLOP3.LUT P0, PT, PT, PT, UP0, 0x80, 0x0 ;  /* 0x000000000000781c */ /* 0x000fda0003f0f008 */
[----:B------:R-:W-:Y:S05]  /*1ae90*/  @!P0 BRA `(.L_x_565) ;  /* 0x0000000000048947 */ /* 0x000fea0003800000 */
[----:B------:R-:W-:Y:S01]  /*1aea0*/  BPT.TRAP 0x1 ;  /* 0x000000040000795c */ /* 0x000fe20000300000 */
.L_x_565:
[----:B------:R-:W0:Y:S01]  /*1aeb0*/  S2R R3, SR_CgaCtaId ;  /* 0x0000000000037919 */ /* 0x000e220000008800 */
[----:B------:R-:W-:-:S04]  /*1aec0*/  MOV R2, 0x400 ;  /* 0x0000040000027802 */ /* 0x000fc80000000f00 */
[----:B0-----:R-:W-:Y:S02]  /*1aed0*/  LEA R3, R3, R2, 0x18 ;  /* 0x0000000203037211 */ /* 0x001fe400078ec0ff */
[----:B------:R-:W-:-:S03]  /*1aee0*/  SHF.L.U32 R2, R0, 0x1f, RZ ;  /* 0x0000001f00027819 */ /* 0x000fc600000006ff */
[----:B------:R-:W-:-:S04]  /*1aef0*/  VIADD R3, R3, 0x18 ;  /* 0x0000001803037836 */ /* 0x000fc80000000000 */
[----:B------:R-:W-:-:S04]  /*1af00*/  IMAD R5, R6, 0x8, R3 ;  /* 0x0000000806057824 */ /* 0x000fc800078e0203 */
[----:B------:R-:W0:Y:S02]  /*1af10*/  SYNCS.PHASECHK.TRANS64.TRYWAIT P0, [R5+URZ], R2 ;  /* 0x00000002050075a7 */ /* 0x000e24000800017f */
[----:B0-----:R-:W-:Y:S05]  /*1af20*/  @!P0 BRA `(.L_x_566) ;  /* 0x0000000000d48947 */ /* 0x001fea0003800000 */
.L_x_576:
[----:B------:R-:W-:-:S05]  /*1af30*/  VIADD R6, R6, 0x1 ;  /* 0x0000000106067836 */ /* 0x000fca0000000000 */
[----:B------:R-:W-:-:S04]  /*1af40*/  ISETP.NE.AND P0, PT, R6, 0x3, PT ;  /* 0x000000030600780c */ /* 0x000fc80003f05270 */
[----:B0-----:R-:W-:Y:S02]  /*1af50*/  SEL R5, RZ, 0x1, P0 ;  /* 0x00000001ff057807 */ /* 0x001fe40000000000 */
[----:B------:R-:W-:Y:S02]  /*1af60*/  SEL R6, R6, RZ, P0 ;  /* 0x000000ff06067207 */ /* 0x000fe40000000000 */
[----:B------:R-:W-:-:S03]  /*1af70*/  LOP3.LUT R5, R0, R5, RZ, 0x3c, !PT ;  /* 0x0000000500057212 */ /* 0x000fc600078e3cff */
[----:B------:R-:W-:Y:S01]  /*1af80*/  IMAD R7, R6, 0x8, R3 ;  /* 0x0000000806077824 */ /* 0x000fe200078e0203 */
[----:B------:R-:W-:-:S04]  /*1af90*/  SHF.L.U32 R0, R5, 0x1f, RZ ;  /* 0x0000001f05007819 */ /* 0x000fc800000006ff */
[----:B------:R-:W0:Y:S02]  /*1afa0*/  SYNCS.PHASECHK.TRANS64.TRYWAIT P0, [R7+URZ], R0 ;  /* 0x00000000070075a7 */ /* 0x000e24000800017f */
[----:B0-----:R-:W-:Y:S05]  /*1afb0*/  @!P0 BRA `(.L_x_567) ;  /* 0x0000000000c48947 */ /* 0x001fea0003800000 */
.L_x_577:
[----:B0-----:R-:W-:-:S05]  /*1afc0*/  VIADD R0, R6, 0x1 ;  /* 0x0000000106007836 */ /* 0x001fca0000000000 */
[----:B------:R-:W-:-:S04]  /*1afd0*/  ISETP.NE.AND P0, PT, R0, 0x3, PT ;  /* 0x000000030000780c */ /* 0x000fc80003f05270 */
[----:B------:R-:W-:Y:S02]  /*1afe0*/  SEL R2, RZ, 0x1, P0 ;  /* 0x00000001ff027807 */ /* 0x000fe40000000000 */
[----:B------:R-:W-:Y:S02]  /*1aff0*/  SEL R0, R0, RZ, P0 ;  /* 0x000000ff00007207 */ /* 0x000fe40000000000 */
[----:B------:R-:W-:-:S03]  /*1b000*/  LOP3.LUT R2, R5, R2, RZ, 0x3c, !PT ;  /* 0x0000000205027212 */ /* 0x000fc600078e3cff */
[----:B------:R-:W-:Y:S01]  /*1b010*/  IMAD R3, R0, 0x8, R3 ;  /* 0x0000000800037824 */ /* 0x000fe200078e0203 */
[----:B------:R-:W-:-:S07]  /*1b020*/  SHF.L.U32 R0, R2, 0x1f, RZ ;  /* 0x0000001f02007819 */ /* 0x000fce00000006ff */
.L_x_568:
[----:B0-----:R0:W1:Y:S02]  /*1b030*/  SYNCS.PHASECHK.TRANS64.TRYWAIT P0, [R3+URZ], R0 ;  /* 0x00000000030075a7 */ /* 0x001064000800017f */
[----:B-1----:R-:W-:Y:S05]  /*1b040*/  @!P0 NANOSLEEP.SYNCS 0x989680 ;  /* 0x009896800000895d */ /* 0x002fea0003900000 */
[----:B------:R-:W1:Y:S02]  /*1b050*/  @!P0 SYNCS.PHASECHK.TRANS64 P0, [R3+URZ], R0 ;  /* 0x00000000030085a7 */ /* 0x000e64000800007f */
[----:B-1----:R-:W-:Y:S05]  /*1b060*/  @!P0 BRA `(.L_x_568) ;  /* 0xfffffffc00f08947 */ /* 0x002fea000383ffff */
.L_x_564:
[----:B------:R-:W-:Y:S05]  /*1b070*/  BSYNC B0 ;  /* 0x0000000000007941 */ /* 0x000fea0003800000 */
.L_x_563:
[----:B------:R-:W-:Y:S05]  /*1b080*/  EXIT ;  /* 0x000000000000794d */ /* 0x000fea0003800000 */
.L_x_21:
[----:B-1----:R1:W2:Y:S02]  /*1b090*/  SYNCS.PHASECHK.TRANS64.TRYWAIT P1, [R4+URZ], R3 ;  /* 0x00000003040075a7 */ /* 0x0022a4000802017f */
[----:B--2---:R-:W-:Y:S05]  /*1b0a0*/  @!P1 NANOSLEEP.SYNCS 0x989680 ;  /* 0x009896800000995d */ /* 0x004fea0003900000 */
[----:B------:R-:W2:Y:S02]  /*1b0b0*/  @!P1 SYNCS.PHASECHK.TRANS64 P1, [R4+URZ], R3 ;  /* 0x00000003040095a7 */ /* 0x000ea4000802007f */
[----:B--2---:R-:W-:Y:S05]  /*1b0c0*/  @!P1 BRA `(.L_x_21) ;  /* 0xfffffffc00f09947 */ /* 0x004fea000383ffff */
[----:B------:R-:W-:Y:S05]  /*1b0d0*/  BRA `(.L_x_20) ;  /* 0xfffffe6400807947 */ /* 0x000fea000383ffff */
.L_x_26:
[----:B-1----:R1:W2:Y:S02]  /*1b0e0*/  SYNCS.PHASECHK.TRANS64.TRYWAIT P1, [R4+URZ], R5 ;  /* 0x00000005040075a7 */ /* 0x0022a4000802017f */
[----:B--2---:R-:W-:Y:S05]  /*1b0f0*/  @!P1 NANOSLEEP.SYNCS 0x989680 ;  /* 0x009896800000995d */ /* 0x004fea0003900000 */
[----:B------:R-:W2:Y:S02]  /*1b100*/  @!P1 SYNCS.PHASECHK.TRANS64 P1, [R4+URZ], R5 ;  /* 0x00000005040095a7 */ /* 0x000ea4000802007f */
[----:B--2---:R-:W-:Y:S05]  /*1b110*/  @!P1 BRA `(.L_x_26) ;  /* 0xfffffffc00f09947 */ /* 0x004fea000383ffff */
[----:B------:R-:W-:Y:S05]  /*1b120*/  BRA `(.L_x_25) ;  /* 0xfffffe9c00107947 */ /* 0x000fea000383ffff */
.L_x_551:
[----:B------:R-:W-:Y:S01]  /*1b130*/  BSSY B1, `(.L_x_569) ;  /* 0x0000006000017945 */ /* 0x000fe20003800000 */
[----:B------:R-:W-:-:S07]  /*1b140*/  IMAD.MOV.U32 R15, RZ, RZ, -0x1 ;  /* 0xffffffffff0f7424 */ /* 0x000fce00078e00ff */
[----:B------:R-:W-:Y:S05]  /*1b150*/  WARPSYNC.COLLECTIVE R15, `(.L_x_570) ;  /* 0x000000000f0c7348 */ /* 0x000fea0003c00000 */
[----:B------:R-:W-:Y:S02]  /*1b160*/  ELECT P6, UR62, PT ;  /* 0x00000000003e782f */ /* 0x000fe400038c0000 */
[----:B------:R-:W-:Y:S01]  /*1b170*/  MOV R14, UR62 ;  /* 0x0000003e000e7c02 */ /* 0x000fe20008000f00 */
[----:B------:R-:W-:Y:S10]  /*1b180*/  ENDCOLLECTIVE ;  /* 0x000000000000791b */ /* 0x000ff40003800000 */
.L_x_570:
[----:B------:R-:W-:Y:S05]  /*1b190*/  BSYNC B1 ;  /* 0x0000000000017941 */ /* 0x000fea0003800000 */
.L_x_569:
[----:B------:R-:W-:Y:S05]  /*1b1a0*/  BRA `(.L_x_571) ;  /* 0xfffffff000307947 */ /* 0x000fea000383ffff */
.L_x_554:
[----:B0-----:R0:W1:Y:S02]  /*1b1b0*/  SYNCS.PHASECHK.TRANS64.TRYWAIT P0, [R5+URZ+0x18], R14 ;  /* 0x0000180e050075a7 */ /* 0x001064000800017f */
[----:B-1----:R-:W-:Y:S05]  /*1b1c0*/  @!P0 NANOSLEEP.SYNCS 0x989680 ;  /* 0x009896800000895d */ /* 0x002fea0003900000 */
[----:B------:R-:W1:Y:S02]  /*1b1d0*/  @!P0 SYNCS.PHASECHK.TRANS64 P0, [R5+URZ+0x18], R14 ;  /* 0x0000180e050085a7 */ /* 0x000e64000800007f */
[----:B-1----:R-:W-:Y:S05]  /*1b1e0*/  @!P0 BRA `(.L_x_554) ;  /* 0xfffffffc00f08947 */ /* 0x002fea000383ffff */
[----:B------:R-:W-:Y:S05]  /*1b1f0*/  BRA `(.L_x_572) ;  /* 0xfffffff000687947 */ /* 0x000fea000383ffff */
.L_x_562:
[----:B------:R-:W-:Y:S01]  /*1b200*/  BSSY B0, `(.L_x_573) ;  /* 0x0000006000007945 */ /* 0x000fe20003800000 */
[----:B------:R-:W-:-:S07]  /*1b210*/  IMAD.MOV.U32 R15, RZ, RZ, -0x1 ;  /* 0xffffffffff0f7424 */ /* 0x000fce00078e00ff */
[----:B------:R-:W-:Y:S05]  /*1b220*/  WARPSYNC.COLLECTIVE R15, `(.L_x_574) ;  /* 0x000000000f0c7348 */ /* 0x000fea0003c00000 */
[----:B------:R-:W-:Y:S02]  /*1b230*/  ELECT P6, UR62, PT ;  /* 0x00000000003e782f */ /* 0x000fe400038c0000 */
[----:B------:R-:W-:Y:S01]  /*1b240*/  MOV R14, UR62 ;  /* 0x0000003e000e7c02 */ /* 0x000fe20008000f00 */
[----:B------:R-:W-:Y:S10]  /*1b250*/  ENDCOLLECTIVE ;  /* 0x000000000000791b */ /* 0x000ff40003800000 */
.L_x_574:
[----:B------:R-:W-:Y:S05]  /*1b260*/  BSYNC B0 ;  /* 0x0000000000007941 */ /* 0x000fea0003800000 */
.L_x_573:
[----:B------:R-:W-:Y:S05]  /*1b270*/  BRA `(.L_x_575) ;  /* 0xfffffff800f07947 */ /* 0x000fea000383ffff */
.L_x_566:
[----:B0-----:R0:W1:Y:S02]  /*1b280*/  SYNCS.PHASECHK.TRANS64.TRYWAIT P0, [R5+URZ], R2 ;  /* 0x00000002050075a7 */ /* 0x001064000800017f */
[----:B-1----:R-:W-:Y:S05]  /*1b290*/  @!P0 NANOSLEEP.SYNCS 0x989680 ;  /* 0x009896800000895d */ /* 0x002fea0003900000 */
[----:B------:R-:W1:Y:S02]  /*1b2a0*/  @!P0 SYNCS.PHASECHK.TRANS64 P0, [R5+URZ], R2 ;  /* 0x00000002050085a7 */ /* 0x000e64000800007f */
[----:B-1----:R-:W-:Y:S05]  /*1b2b0*/  @!P0 BRA `(.L_x_566) ;  /* 0xfffffffc00f08947 */ /* 0x002fea000383ffff */
[----:B------:R-:W-:Y:S05]  /*1b2c0*/  BRA `(.L_x_576) ;  /* 0xfffffffc00187947 */ /* 0x000fea000383ffff */
.L_x_567:
[----:B0-----:R0:W1:Y:S02]  /*1b2d0*/  SYNCS.PHASECHK.TRANS64.TRYWAIT P0, [R7+URZ], R0 ;  /* 0x00000000070075a7 */ /* 0x001064000800017f */
[----:B-1----:R-:W-:Y:S05]  /*1b2e0*/  @!P0 NANOSLEEP.SYNCS 0x989680 ;  /* 0x009896800000895d */ /* 0x002fea0003900000 */
[----:B------:R-:W1:Y:S02]  /*1b2f0*/  @!P0 SYNCS.PHASECHK.TRANS64 P0, [R7+URZ], R0 ;  /* 0x00000000070085a7 */ /* 0x000e64000800007f */
[----:B-1----:R-:W-:Y:S05]  /*1b300*/  @!P0 BRA `(.L_x_567) ;  /* 0xfffffffc00f08947 */ /* 0x002fea000383ffff */
[----:B------:R-:W-:Y:S05]  /*1b310*/  BRA `(.L_x_577) ;  /* 0xfffffffc00287947 */ /* 0x000fea000383ffff */
.L_x_578:
[----:B------:R-:W-:-:S00]  /*1b320*/  BRA `(.L_x_578) ;  /* 0xfffffffc00fc7947 */ /* 0x000fc0000383ffff */
[----:B------:R-:W-:-:S00]  /*1b330*/  NOP ;  /* 0x0000000000007918 */ /* 0x000fc00000000000 */
        /* <DEDUP_REMOVED lines=12> */
.L_x_579:


//--------------------- .nv.global.init           --------------------------
	.section	.nv.global.init,"aw",@progbits
.nv.global.init:
	.type		$str$22,@object
	.size		$str$22,($str$23 - $str$22)
$str$22:
        /*0000*/ 	.byte	0x6b, 0x5f, 0x74, 0x69, 0x6c, 0x65, 0x5f, 0x63, 0x6f, 0x75, 0x6e, 0x74, 0x20, 0x3e, 0x3d, 0x20
        /*0010*/ 	.byte	0x31, 0x00
	.type		$str$23,@object
	.size		$str$23,(__unnamed_1 - $str$23)
$str$23:
        /*0012*/ 	.byte	0x2f, 0x74, 0x6d, 0x70, 0x2f, 0x63, 0x75, 0x74, 0x6c, 0x61, 0x73, 0x73, 0x5f, 0x73, 0x77, 0x65
        /*0022*/ 	.byte	0x65, 0x70, 0x5f, 0x73, 0x72, 0x63, 0x2f, 0x69, 0x6e, 0x63, 0x6c, 0x75, 0x64, 0x65, 0x2f, 0x63
        /*0032*/ 	.byte	0x75, 0x74, 0x6c, 0x61, 0x73, 0x73, 0x2f, 0x67, 0x65, 0x6d, 0x6d, 0x2f, 0x63, 0x6f, 0x6c, 0x6c
        /*0042*/ 	.byte	0x65, 0x63, 0x74, 0x69, 0x76, 0x65, 0x2f, 0x73, 0x6d, 0x39, 0x30, 0x5f, 0x6d, 0x6d, 0x61, 0x5f
        /*0052*/ 	.byte	0x74, 0x6d, 0x61, 0x5f, 0x67, 0x6d, 0x6d, 0x61, 0x5f, 0x73, 0x73, 0x5f, 0x77, 0x61, 0x72, 0x70
        /*0062*/ 	.byte	0x73, 0x70, 0x65, 0x63, 0x69, 0x61, 0x6c, 0x69, 0x7a, 0x65, 0x64, 0x2e, 0x68, 0x70, 0x70, 0x00
	.type		__unnamed_1,@object
	.size		__unnamed_1,(.L_0 - __unnamed_1)
__unnamed_1:
        /* <DEDUP_REMOVED lines=179> */
.L_0:


//--------------------- .nv.shared._ZN7cutlass13device_kernelINS_4gemm6kernel13GemmUniversalIN4cute5tupleIJiiiiEEENS1_10collective13CollectiveMmaINS1_34MainloopSm90TmaGmmaWarpSpecializedILi3ENS5_IJNS4_1CILi2EEENSA_ILi1EEESC_EEENS1_35KernelTmaWarpSpecializedCooperativeEEENS5_IJNSA_ILi256EEESG_NSA_ILi32EEEEEENS_10tfloat32_tENS5_IJlSC_lEEESJ_SK_NS4_8TiledMMAINS4_8MMA_AtomIJNS4_4SM904GMMA30MMA_64x256x8_F32TF32TF32_SS_TNILNSO_7ScaleInE1ELSQ_1EEEEEENS4_6LayoutISD_NS5_IJSC_NSA_ILi0EEESU_EEEEENS5_IJNS4_10UnderscoreESX_SX_EEEEENS4_13SM90_TMA_LOADENS4_14ComposedLayoutINS4_7SwizzleILi3ELi4ELi3EEENS4_18smem_ptr_flag_bitsILi32EEENST_INS5_IJNSA_ILi8EEESH_EEENS5_IJSH_SC_EEEEEEEvNS4_8identityENS4_23SM90_TMA_LOAD_MULTICASTES1A_vS1B_EENS_8epilogue10collective6detail29Sm90TmaWarpSpecializedAdapterINS1F_15DefaultEpilogueISJ_SK_SK_NS1E_6thread17LinearCombinationISJ_Li1EffLNS1J_9ScaleType4KindE0ELNS_15FloatRoundStyleE2ESJ_EENS1_15EpilogueDefaultEEEEEvvEEEEvNT_6ParamsE --------------------------
	.section	.nv.shared._ZN7cutlass13device_kernelINS_4gemm6kernel13GemmUniversalIN4cute5tupleIJiiiiEEENS1_10collective13CollectiveMmaINS1_34MainloopSm90TmaGmmaWarpSpecializedILi3ENS5_IJNS4_1CILi2EEENSA_ILi1EEESC_EEENS1_35KernelTmaWarpSpecializedCooperativeEEENS5_IJNSA_ILi256EEESG_NSA_ILi32EEEEEENS_10tfloat32_tENS5_IJlSC_lEEESJ_SK_NS4_8TiledMMAINS4_8MMA_AtomIJNS4_4SM904GMMA30MMA_64x256x8_F32TF32TF32_SS_TNILNSO_7ScaleInE1ELSQ_1EEEEEENS4_6LayoutISD_NS5_IJSC_NSA_ILi0EEESU_EEEEENS5_IJNS4_10UnderscoreESX_SX_EEEEENS4_13SM90_TMA_LOADENS4_14ComposedLayoutINS4_7SwizzleILi3ELi4ELi3EEENS4_18smem_ptr_flag_bitsILi32EEENST_INS5_IJNSA_ILi8EEESH_EEENS5_IJSH_SC_EEEEEEEvNS4_8identityENS4_23SM90_TMA_LOAD_MULTICASTES1A_vS1B_EENS_8epilogue10collective6detail29Sm90TmaWarpSpecializedAdapterINS1F_15DefaultEpilogueISJ_SK_SK_NS1E_6thread17LinearCombinationISJ_Li1EffLNS1J_9ScaleType4KindE0ELNS_15FloatRoundStyleE2ESJ_EENS1_15EpilogueDefaultEEEEEvvEEEEvNT_6ParamsE,"aw",@nobits
	.sectionflags	@""
	.align	16
	.zero		1024


//--------------------- .nv.shared.reserved.0     --------------------------
	.section	.nv.shared.reserved.0,"aw",@nobits
	.weak		__nv_reservedSMEM_offset_0_alias
	.size		__nv_reservedSMEM_offset_0_alias, 0, 0
	.other		__nv_reservedSMEM_offset_0_alias,@"STO_CUDA_RESERVED_SHARED STV_DEFAULT"
__nv_reservedSMEM_offset_0_alias:
	.zero		0


//--------------------- .nv.global                --------------------------
	.section	.nv.global,"aw",@nobits
.nv.global:
	.type		_ZN40_INTERNAL_e14a3aac_4_k_cu_5bfe178e_236864cute1_E,@object
	.size		_ZN40_INTERNAL_e14a3aac_4_k_cu_5bfe178e_236864cute1_E,(_ZN40_INTERNAL_e14a3aac_4_k_cu_5bfe178e_236864cuda3std3__45__cpo6cbeginE - _ZN40_INTERNAL_e14a3aac_4_k_cu_5bfe178e_236864cute1_E)
_ZN40_INTERNAL_e14a3aac_4_k_cu_5bfe178e_236864cute1_E:
	.zero		1
	.type		_ZN40_INTERNAL_e14a3aac_4_k_cu_5bfe178e_236864cuda3std3__45__cpo6cbeginE,@object
	.size		_ZN40_INTERNAL_e14a3aac_4_k_cu_5bfe178e_236864cuda3std3__45__cpo6cbeginE,(_ZN40_INTERNAL_e14a3aac_4_k_cu_5bfe178e_236864cuda3std3__48in_placeE - _ZN40_INTERNAL_e14a3aac_4_k_cu_5bfe178e_236864cuda3std3__45__cpo6cbeginE)
_ZN40_INTERNAL_e14a3aac_4_k_cu_5bfe178e_236864cuda3std3__45__cpo6cbeginE:
	.zero		1
	.type		_ZN40_INTERNAL_e14a3aac_4_k_cu_5bfe178e_236864cuda3std3__48in_placeE,@object
	.size		_ZN40_INTERNAL_e14a3aac_4_k_cu_5bfe178e_236864cuda3std3__48in_placeE,(_ZN40_INTERNAL_e14a3aac_4_k_cu_5bfe178e_236864cuda3std6ranges3__45__cpo9iter_moveE - _ZN40_INTERNAL_e14a3aac_4_k_cu_5bfe178e_236864cuda3std3__48in_placeE)
_ZN40_INTERNAL_e14a3aac_4_k_cu_5bfe178e_236864cuda3std3__48in_placeE:
	.zero		1
	.type		_ZN40_INTERNAL_e14a3aac_4_k_cu_5bfe178e_236864cuda3std6ranges3__45__cpo9iter_moveE,@object
	.size		_ZN40_INTERNAL_e14a3aac_4_k_cu_5bfe178e_236864cuda3std6ranges3__45__cpo9iter_moveE,(_ZN40_INTERNAL_e14a3aac_4_k_cu_5bfe178e_236864cuda3std3__45__cpo5beginE - _ZN40_INTERNAL_e14a3aac_4_k_cu_5bfe178e_236864cuda3std6ranges3__45__cpo9iter_moveE)
_ZN40_INTERNAL_e14a3aac_4_k_cu_5bfe178e_236864cuda3std6ranges3__45__cpo9iter_moveE:
	.zero		1
	.type		_ZN40_INTERNAL_e14a3aac_4_k_cu_5bfe178e_236864cuda3std3__45__cpo5beginE,@object
	.size		_ZN40_INTERNAL_e14a3aac_4_k_cu_5bfe178e_236864cuda3std3__45__cpo5beginE,(_ZN40_INTERNAL_e14a3aac_4_k_cu_5bfe178e_236864cuda3std3__442_GLOBAL__N__e14a3aac_4_k_cu_5bfe178e_236866ignoreE - _ZN40_INTERNAL_e14a3aac_4_k_cu_5bfe178e_236864cuda3std3__45__cpo5beginE)
_ZN40_INTERNAL_e14a3aac_4_k_cu_5bfe178e_236864cuda3std3__45__cpo5beginE:
	.zero		1
	.type		_ZN40_INTERNAL_e14a3aac_4_k_cu_5bfe178e_236864cuda3std3__442_GLOBAL__N__e14a3aac_4_k_cu_5bfe178e_236866ignoreE,@object
	.size		_ZN40_INTERNAL_e14a3aac_4_k_cu_5bfe178e_236864cuda3std3__442_GLOBAL__N__e14a3aac_4_k_cu_5bfe178e_236866ignoreE,(_ZN40_INTERNAL_e14a3aac_4_k_cu_5bfe178e_236864cute7productE - _ZN40_INTERNAL_e14a3aac_4_k_cu_5bfe178e_236864cuda3std3__442_GLOBAL__N__e14a3aac_4_k_cu_5bfe178e_236866ignoreE)
_ZN40_INTERNAL_e14a3aac_4_k_cu_5bfe178e_236864cuda3std3__442_GLOBAL__N__e14a3aac_4_k_cu_5bfe178e_236866ignoreE:
	.zero		1
	.type		_ZN40_INTERNAL_e14a3aac_4_k_cu_5bfe178e_236864cute7productE,@object
	.size		_ZN40_INTERNAL_e14a3aac_4_k_cu_5bfe178e_236864cute7productE,(_ZN40_INTERNAL_e14a3aac_4_k_cu_5bfe178e_236864cuda3std3__45__cpo3endE - _ZN40_INTERNAL_e14a3aac_4_k_cu_5bfe178e_236864cute7productE)
_ZN40_INTERNAL_e14a3aac_4_k_cu_5bfe178e_236864cute7productE:
	.zero		1
	.type		_ZN40_INTERNAL_e14a3aac_4_k_cu_5bfe178e_236864cuda3std3__45__cpo3endE,@object
	.size		_ZN40_INTERNAL_e14a3aac_4_k_cu_5bfe178e_236864cuda3std3__45__cpo3endE,(_ZN40_INTERNAL_e14a3aac_4_k_cu_5bfe178e_236864cuda3std3__419piecewise_constructE - _ZN40_INTERNAL_e14a3aac_4_k_cu_5bfe178e_236864cuda3std3__45__cpo3endE)
_ZN40_INTERNAL_e14a3aac_4_k_cu_5bfe178e_236864cuda3std3__45__cpo3endE:
	.zero		1
	.type		_ZN40_INTERNAL_e14a3aac_4_k_cu_5bfe178e_236864cuda3std3__419piecewise_constructE,@object
	.size		_ZN40_INTERNAL_e14a3aac_4_k_cu_5bfe178e_236864cuda3std3__419piecewise_constructE,(_ZN40_INTERNAL_e14a3aac_4_k_cu_5bfe178e_236864cuda3std3__45__cpo4cendE - _ZN40_INTERNAL_e14a3aac_4_k_cu_5bfe178e_236864cuda3std3__419piecewise_constructE)
_ZN40_INTERNAL_e14a3aac_4_k_cu_5bfe178e_236864cuda3std3__419piecewise_constructE:
	.zero		1
	.type		_ZN40_INTERNAL_e14a3aac_4_k_cu_5bfe178e_236864cuda3std3__45__cpo4cendE,@object
	.size		_ZN40_INTERNAL_e14a3aac_4_k_cu_5bfe178e_236864cuda3std3__45__cpo4cendE,(_ZN40_INTERNAL_e14a3aac_4_k_cu_5bfe178e_236864cuda3std6ranges3__45__cpo4swapE - _ZN40_INTERNAL_e14a3aac_4_k_cu_5bfe178e_236864cuda3std3__45__cpo4cendE)
_ZN40_INTERNAL_e14a3aac_4_k_cu_5bfe178e_236864cuda3std3__45__cpo4cendE:
	.zero		1
	.type		_ZN40_INTERNAL_e14a3aac_4_k_cu_5bfe178e_236864cuda3std6ranges3__45__cpo4swapE,@object
	.size		_ZN40_INTERNAL_e14a3aac_4_k_cu_5bfe178e_236864cuda3std6ranges3__45__cpo4swapE,(.L_8 - _ZN40_INTERNAL_e14a3aac_4_k_cu_5bfe178e_236864cuda3std6ranges3__45__cpo4swapE)
_ZN40_INTERNAL_e14a3aac_4_k_cu_5bfe178e_236864cuda3std6ranges3__45__cpo4swapE:
	.zero		1
.L_8:


//--------------------- .nv.constant0._ZN7cutlass13device_kernelINS_4gemm6kernel13GemmUniversalIN4cute5tupleIJiiiiEEENS1_10collective13CollectiveMmaINS1_34MainloopSm90TmaGmmaWarpSpecializedILi3ENS5_IJNS4_1CILi2EEENSA_ILi1EEESC_EEENS1_35KernelTmaWarpSpecializedCooperativeEEENS5_IJNSA_ILi256EEESG_NSA_ILi32EEEEEENS_10tfloat32_tENS5_IJlSC_lEEESJ_SK_NS4_8TiledMMAINS4_8MMA_AtomIJNS4_4SM904GMMA30MMA_64x256x8_F32TF32TF32_SS_TNILNSO_7ScaleInE1ELSQ_1EEEEEENS4_6LayoutISD_NS5_IJSC_NSA_ILi0EEESU_EEEEENS5_IJNS4_10UnderscoreESX_SX_EEEEENS4_13SM90_TMA_LOADENS4_14ComposedLayoutINS4_7SwizzleILi3ELi4ELi3EEENS4_18smem_ptr_flag_bitsILi32EEENST_INS5_IJNSA_ILi8EEESH_EEENS5_IJSH_SC_EEEEEEEvNS4_8identityENS4_23SM90_TMA_LOAD_MULTICASTES1A_vS1B_EENS_8epilogue10collective6detail29Sm90TmaWarpSpecializedAdapterINS1F_15DefaultEpilogueISJ_SK_SK_NS1E_6thread17LinearCombinationISJ_Li1EffLNS1J_9ScaleType4KindE0ELNS_15FloatRoundStyleE2ESJ_EENS1_15EpilogueDefaultEEEEEvvEEEEvNT_6ParamsE --------------------------
	.section	.nv.constant0._ZN7cutlass13device_kernelINS_4gemm6kernel13GemmUniversalIN4cute5tupleIJiiiiEEENS1_10collective13CollectiveMmaINS1_34MainloopSm90TmaGmmaWarpSpecializedILi3ENS5_IJNS4_1CILi2EEENSA_ILi1EEESC_EEENS1_35KernelTmaWarpSpecializedCooperativeEEENS5_IJNSA_ILi256EEESG_NSA_ILi32EEEEEENS_10tfloat32_tENS5_IJlSC_lEEESJ_SK_NS4_8TiledMMAINS4_8MMA_AtomIJNS4_4SM904GMMA30MMA_64x256x8_F32TF32TF32_SS_TNILNSO_7ScaleInE1ELSQ_1EEEEEENS4_6LayoutISD_NS5_IJSC_NSA_ILi0EEESU_EEEEENS5_IJNS4_10UnderscoreESX_SX_EEEEENS4_13SM90_TMA_LOADENS4_14ComposedLayoutINS4_7SwizzleILi3ELi4ELi3EEENS4_18smem_ptr_flag_bitsILi32EEENST_INS5_IJNSA_ILi8EEESH_EEENS5_IJSH_SC_EEEEEEEvNS4_8identityENS4_23SM90_TMA_LOAD_MULTICASTES1A_vS1B_EENS_8epilogue10collective6detail29Sm90TmaWarpSpecializedAdapterINS1F_15DefaultEpilogueISJ_SK_SK_NS1E_6thread17LinearCombinationISJ_Li1EffLNS1J_9ScaleType4KindE0ELNS_15FloatRoundStyleE2ESJ_EENS1_15EpilogueDefaultEEEEEvvEEEEvNT_6ParamsE,"a",@progbits
	.sectionflags	@""
	.align	4
.nv.constant0._ZN7cutlass13device_kernelINS_4gemm6kernel13GemmUniversalIN4cute5tupleIJiiiiEEENS1_10collective13CollectiveMmaINS1_34MainloopSm90TmaGmmaWarpSpecializedILi3ENS5_IJNS4_1CILi2EEENSA_ILi1EEESC_EEENS1_35KernelTmaWarpSpecializedCooperativeEEENS5_IJNSA_ILi256EEESG_NSA_ILi32EEEEEENS_10tfloat32_tENS5_IJlSC_lEEESJ_SK_NS4_8TiledMMAINS4_8MMA_AtomIJNS4_4SM904GMMA30MMA_64x256x8_F32TF32TF32_SS_TNILNSO_7ScaleInE1ELSQ_1EEEEEENS4_6LayoutISD_NS5_IJSC_NSA_ILi0EEESU_EEEEENS5_IJNS4_10UnderscoreESX_SX_EEEEENS4_13SM90_TMA_LOADENS4_14ComposedLayoutINS4_7SwizzleILi3ELi4ELi3EEENS4_18smem_ptr_flag_bitsILi32EEENST_INS5_IJNSA_ILi8EEESH_EEENS5_IJSH_SC_EEEEEEEvNS4_8identityENS4_23SM90_TMA_LOAD_MULTICASTES1A_vS1B_EENS_8epilogue10collective6detail29Sm90TmaWarpSpecializedAdapterINS1F_15DefaultEpilogueISJ_SK_SK_NS1E_6thread17LinearCombinationISJ_Li1EffLNS1J_9ScaleType4KindE0ELNS_15FloatRoundStyleE2ESJ_EENS1_15EpilogueDefaultEEEEEvvEEEEvNT_6ParamsE:
	.zero		1664


//--------------------- SYMBOLS --------------------------

	.type		.nv.reservedSmem.offset0,@object
	.size		.nv.reservedSmem.offset0,0x4
	.type		__assertfail,@function
